//
// Generated by NVIDIA NVVM Compiler
//
// Compiler Build ID: CL-36424714
// Cuda compilation tools, release 13.0, V13.0.88
// Based on NVVM 20.0.0
//

.version 9.0
.target sm_100
.address_size 64

	// .globl	_Z8reduce_0PiPKiii
.extern .shared .align 16 .b8 sharedSumData[];

.visible .entry _Z8reduce_0PiPKiii(
	.param .u64 .ptr .align 1 _Z8reduce_0PiPKiii_param_0,
	.param .u64 .ptr .align 1 _Z8reduce_0PiPKiii_param_1,
	.param .u32 _Z8reduce_0PiPKiii_param_2,
	.param .u32 _Z8reduce_0PiPKiii_param_3
)
{
	.reg .pred 	%p<6>;
	.reg .b32 	%r<23>;
	.reg .b64 	%rd<9>;

	ld.param.u64 	%rd1, [_Z8reduce_0PiPKiii_param_0];
	ld.param.u64 	%rd2, [_Z8reduce_0PiPKiii_param_1];
	ld.param.u32 	%r8, [_Z8reduce_0PiPKiii_param_2];
	mov.u32 	%r1, %tid.x;
	mov.u32 	%r2, %ctaid.x;
	mov.u32 	%r3, %ntid.x;
	mad.lo.s32 	%r4, %r2, %r3, %r1;
	shl.b32 	%r9, %r1, 2;
	mov.u32 	%r10, sharedSumData;
	add.s32 	%r5, %r10, %r9;
	mov.b32 	%r11, 0;
	st.volatile.shared.u32 	[%r5], %r11;
	setp.ge.u32 	%p1, %r4, %r8;
	@%p1 bra 	$L__BB0_2;
	cvta.to.global.u64 	%rd3, %rd2;
	mul.wide.u32 	%rd4, %r4, 4;
	add.s64 	%rd5, %rd3, %rd4;
	ld.global.u32 	%r12, [%rd5];
	st.volatile.shared.u32 	[%r5], %r12;
$L__BB0_2:
	bar.sync 	0;
	setp.lt.u32 	%p2, %r3, 2;
	@%p2 bra 	$L__BB0_7;
	mov.b32 	%r22, 1;
$L__BB0_4:
	shl.b32 	%r7, %r22, 1;
	add.s32 	%r14, %r7, -1;
	and.b32  	%r15, %r14, %r1;
	setp.ne.s32 	%p3, %r15, 0;
	@%p3 bra 	$L__BB0_6;
	shl.b32 	%r16, %r22, 2;
	add.s32 	%r17, %r5, %r16;
	ld.volatile.shared.u32 	%r18, [%r17];
	ld.volatile.shared.u32 	%r19, [%r5];
	add.s32 	%r20, %r19, %r18;
	st.volatile.shared.u32 	[%r5], %r20;
$L__BB0_6:
	bar.sync 	0;
	setp.lt.u32 	%p4, %r7, %r3;
	mov.u32 	%r22, %r7;
	@%p4 bra 	$L__BB0_4;
$L__BB0_7:
	setp.ne.s32 	%p5, %r1, 0;
	@%p5 bra 	$L__BB0_9;
	ld.volatile.shared.u32 	%r21, [sharedSumData];
	cvta.to.global.u64 	%rd6, %rd1;
	mul.wide.u32 	%rd7, %r2, 4;
	add.s64 	%rd8, %rd6, %rd7;
	st.global.u32 	[%rd8], %r21;
$L__BB0_9:
	ret;

}
	// .globl	_Z8reduce_1PiPKiii
.visible .entry _Z8reduce_1PiPKiii(
	.param .u64 .ptr .align 1 _Z8reduce_1PiPKiii_param_0,
	.param .u64 .ptr .align 1 _Z8reduce_1PiPKiii_param_1,
	.param .u32 _Z8reduce_1PiPKiii_param_2,
	.param .u32 _Z8reduce_1PiPKiii_param_3
)
{
	.reg .pred 	%p<6>;
	.reg .b32 	%r<26>;
	.reg .b64 	%rd<9>;

	ld.param.u64 	%rd1, [_Z8reduce_1PiPKiii_param_0];
	ld.param.u64 	%rd2, [_Z8reduce_1PiPKiii_param_1];
	ld.param.u32 	%r9, [_Z8reduce_1PiPKiii_param_2];
	mov.u32 	%r1, %tid.x;
	mov.u32 	%r2, %ctaid.x;
	mov.u32 	%r3, %ntid.x;
	mad.lo.s32 	%r4, %r2, %r3, %r1;
	shl.b32 	%r10, %r1, 2;
	mov.u32 	%r11, sharedSumData;
	add.s32 	%r5, %r11, %r10;
	mov.b32 	%r12, 0;
	st.volatile.shared.u32 	[%r5], %r12;
	setp.ge.u32 	%p1, %r4, %r9;
	@%p1 bra 	$L__BB1_2;
	cvta.to.global.u64 	%rd3, %rd2;
	mul.wide.u32 	%rd4, %r4, 4;
	add.s64 	%rd5, %rd3, %rd4;
	ld.global.u32 	%r13, [%rd5];
	st.volatile.shared.u32 	[%r5], %r13;
$L__BB1_2:
	bar.sync 	0;
	setp.lt.u32 	%p2, %r3, 2;
	@%p2 bra 	$L__BB1_7;
	mov.b32 	%r25, 1;
$L__BB1_4:
	shl.b32 	%r7, %r25, 1;
	mul.lo.s32 	%r8, %r7, %r1;
	setp.ge.u32 	%p3, %r8, %r3;
	@%p3 bra 	$L__BB1_6;
	add.s32 	%r15, %r8, %r25;
	shl.b32 	%r16, %r15, 2;
	add.s32 	%r18, %r11, %r16;
	ld.volatile.shared.u32 	%r19, [%r18];
	shl.b32 	%r20, %r8, 2;
	add.s32 	%r21, %r11, %r20;
	ld.volatile.shared.u32 	%r22, [%r21];
	add.s32 	%r23, %r22, %r19;
	st.volatile.shared.u32 	[%r21], %r23;
$L__BB1_6:
	bar.sync 	0;
	setp.lt.u32 	%p4, %r7, %r3;
	mov.u32 	%r25, %r7;
	@%p4 bra 	$L__BB1_4;
$L__BB1_7:
	setp.ne.s32 	%p5, %r1, 0;
	@%p5 bra 	$L__BB1_9;
	ld.volatile.shared.u32 	%r24, [sharedSumData];
	cvta.to.global.u64 	%rd6, %rd1;
	mul.wide.u32 	%rd7, %r2, 4;
	add.s64 	%rd8, %rd6, %rd7;
	st.global.u32 	[%rd8], %r24;
$L__BB1_9:
	ret;

}
	// .globl	_Z8reduce_2PiPKiii
.visible .entry _Z8reduce_2PiPKiii(
	.param .u64 .ptr .align 1 _Z8reduce_2PiPKiii_param_0,
	.param .u64 .ptr .align 1 _Z8reduce_2PiPKiii_param_1,
	.param .u32 _Z8reduce_2PiPKiii_param_2,
	.param .u32 _Z8reduce_2PiPKiii_param_3
)
{
	.reg .pred 	%p<6>;
	.reg .b32 	%r<20>;
	.reg .b64 	%rd<9>;

	ld.param.u64 	%rd1, [_Z8reduce_2PiPKiii_param_0];
	ld.param.u64 	%rd2, [_Z8reduce_2PiPKiii_param_1];
	ld.param.u32 	%r8, [_Z8reduce_2PiPKiii_param_2];
	mov.u32 	%r1, %tid.x;
	mov.u32 	%r2, %ctaid.x;
	mov.u32 	%r19, %ntid.x;
	mad.lo.s32 	%r4, %r2, %r19, %r1;
	shl.b32 	%r9, %r1, 2;
	mov.u32 	%r10, sharedSumData;
	add.s32 	%r5, %r10, %r9;
	mov.b32 	%r11, 0;
	st.volatile.shared.u32 	[%r5], %r11;
	setp.ge.u32 	%p1, %r4, %r8;
	@%p1 bra 	$L__BB2_2;
	cvta.to.global.u64 	%rd3, %rd2;
	mul.wide.u32 	%rd4, %r4, 4;
	add.s64 	%rd5, %rd3, %rd4;
	ld.global.u32 	%r12, [%rd5];
	st.volatile.shared.u32 	[%r5], %r12;
$L__BB2_2:
	bar.sync 	0;
	setp.lt.u32 	%p2, %r19, 2;
	@%p2 bra 	$L__BB2_6;
$L__BB2_3:
	shr.u32 	%r7, %r19, 1;
	setp.ge.u32 	%p3, %r1, %r7;
	@%p3 bra 	$L__BB2_5;
	shl.b32 	%r13, %r7, 2;
	add.s32 	%r14, %r5, %r13;
	ld.volatile.shared.u32 	%r15, [%r14];
	ld.volatile.shared.u32 	%r16, [%r5];
	add.s32 	%r17, %r16, %r15;
	st.volatile.shared.u32 	[%r5], %r17;
$L__BB2_5:
	bar.sync 	0;
	setp.gt.u32 	%p4, %r19, 3;
	mov.u32 	%r19, %r7;
	@%p4 bra 	$L__BB2_3;
$L__BB2_6:
	setp.ne.s32 	%p5, %r1, 0;
	@%p5 bra 	$L__BB2_8;
	ld.volatile.shared.u32 	%r18, [sharedSumData];
	cvta.to.global.u64 	%rd6, %rd1;
	mul.wide.u32 	%rd7, %r2, 4;
	add.s64 	%rd8, %rd6, %rd7;
	st.global.u32 	[%rd8], %r18;
$L__BB2_8:
	ret;

}
	// .globl	_Z8reduce_3PiPKiii
.visible .entry _Z8reduce_3PiPKiii(
	.param .u64 .ptr .align 1 _Z8reduce_3PiPKiii_param_0,
	.param .u64 .ptr .align 1 _Z8reduce_3PiPKiii_param_1,
	.param .u32 _Z8reduce_3PiPKiii_param_2,
	.param .u32 _Z8reduce_3PiPKiii_param_3
)
{
	.reg .pred 	%p<6>;
	.reg .b32 	%r<25>;
	.reg .b64 	%rd<11>;

	ld.param.u64 	%rd1, [_Z8reduce_3PiPKiii_param_0];
	ld.param.u64 	%rd2, [_Z8reduce_3PiPKiii_param_1];
	ld.param.u32 	%r8, [_Z8reduce_3PiPKiii_param_2];
	mov.u32 	%r1, %tid.x;
	mov.u32 	%r2, %ctaid.x;
	mov.u32 	%r24, %ntid.x;
	mul.lo.s32 	%r9, %r24, %r2;
	shl.b32 	%r10, %r9, 1;
	add.s32 	%r4, %r10, %r1;
	shl.b32 	%r11, %r1, 2;
	mov.u32 	%r12, sharedSumData;
	add.s32 	%r5, %r12, %r11;
	mov.b32 	%r13, 0;
	st.volatile.shared.u32 	[%r5], %r13;
	setp.ge.u32 	%p1, %r4, %r8;
	@%p1 bra 	$L__BB3_2;
	cvta.to.global.u64 	%rd3, %rd2;
	mul.wide.u32 	%rd4, %r4, 4;
	add.s64 	%rd5, %rd3, %rd4;
	ld.global.u32 	%r14, [%rd5];
	add.s32 	%r15, %r4, %r24;
	mul.wide.u32 	%rd6, %r15, 4;
	add.s64 	%rd7, %rd3, %rd6;
	ld.global.u32 	%r16, [%rd7];
	add.s32 	%r17, %r16, %r14;
	st.volatile.shared.u32 	[%r5], %r17;
$L__BB3_2:
	bar.sync 	0;
	setp.lt.u32 	%p2, %r24, 2;
	@%p2 bra 	$L__BB3_6;
$L__BB3_3:
	shr.u32 	%r7, %r24, 1;
	setp.ge.u32 	%p3, %r1, %r7;
	@%p3 bra 	$L__BB3_5;
	shl.b32 	%r18, %r7, 2;
	add.s32 	%r19, %r5, %r18;
	ld.volatile.shared.u32 	%r20, [%r19];
	ld.volatile.shared.u32 	%r21, [%r5];
	add.s32 	%r22, %r21, %r20;
	st.volatile.shared.u32 	[%r5], %r22;
$L__BB3_5:
	bar.sync 	0;
	setp.gt.u32 	%p4, %r24, 3;
	mov.u32 	%r24, %r7;
	@%p4 bra 	$L__BB3_3;
$L__BB3_6:
	setp.ne.s32 	%p5, %r1, 0;
	@%p5 bra 	$L__BB3_8;
	ld.volatile.shared.u32 	%r23, [sharedSumData];
	cvta.to.global.u64 	%rd8, %rd1;
	mul.wide.u32 	%rd9, %r2, 4;
	add.s64 	%rd10, %rd8, %rd9;
	st.global.u32 	[%rd10], %r23;
$L__BB3_8:
	ret;

}
	// .globl	_Z8reduce_4PiPKiii
.visible .entry _Z8reduce_4PiPKiii(
	.param .u64 .ptr .align 1 _Z8reduce_4PiPKiii_param_0,
	.param .u64 .ptr .align 1 _Z8reduce_4PiPKiii_param_1,
	.param .u32 _Z8reduce_4PiPKiii_param_2,
	.param .u32 _Z8reduce_4PiPKiii_param_3
)
{
	.reg .pred 	%p<7>;
	.reg .b32 	%r<43>;
	.reg .b64 	%rd<11>;

	ld.param.u64 	%rd1, [_Z8reduce_4PiPKiii_param_0];
	ld.param.u64 	%rd2, [_Z8reduce_4PiPKiii_param_1];
	ld.param.u32 	%r8, [_Z8reduce_4PiPKiii_param_2];
	mov.u32 	%r1, %tid.x;
	mov.u32 	%r2, %ctaid.x;
	mov.u32 	%r42, %ntid.x;
	mul.lo.s32 	%r9, %r42, %r2;
	shl.b32 	%r10, %r9, 1;
	add.s32 	%r4, %r10, %r1;
	shl.b32 	%r11, %r1, 2;
	mov.u32 	%r12, sharedSumData;
	add.s32 	%r5, %r12, %r11;
	mov.b32 	%r13, 0;
	st.volatile.shared.u32 	[%r5], %r13;
	setp.ge.u32 	%p1, %r4, %r8;
	@%p1 bra 	$L__BB4_2;
	cvta.to.global.u64 	%rd3, %rd2;
	mul.wide.u32 	%rd4, %r4, 4;
	add.s64 	%rd5, %rd3, %rd4;
	ld.global.u32 	%r14, [%rd5];
	add.s32 	%r15, %r4, %r42;
	mul.wide.u32 	%rd6, %r15, 4;
	add.s64 	%rd7, %rd3, %rd6;
	ld.global.u32 	%r16, [%rd7];
	add.s32 	%r17, %r16, %r14;
	st.volatile.shared.u32 	[%r5], %r17;
$L__BB4_2:
	bar.sync 	0;
	setp.lt.u32 	%p2, %r42, 66;
	@%p2 bra 	$L__BB4_6;
$L__BB4_3:
	shr.u32 	%r7, %r42, 1;
	setp.ge.u32 	%p3, %r1, %r7;
	@%p3 bra 	$L__BB4_5;
	shl.b32 	%r18, %r7, 2;
	add.s32 	%r19, %r5, %r18;
	ld.volatile.shared.u32 	%r20, [%r19];
	ld.volatile.shared.u32 	%r21, [%r5];
	add.s32 	%r22, %r21, %r20;
	st.volatile.shared.u32 	[%r5], %r22;
$L__BB4_5:
	bar.sync 	0;
	setp.gt.u32 	%p4, %r42, 131;
	mov.u32 	%r42, %r7;
	@%p4 bra 	$L__BB4_3;
$L__BB4_6:
	setp.gt.u32 	%p5, %r1, 31;
	@%p5 bra 	$L__BB4_9;
	ld.volatile.shared.u32 	%r23, [%r5+128];
	ld.volatile.shared.u32 	%r24, [%r5];
	add.s32 	%r25, %r24, %r23;
	st.volatile.shared.u32 	[%r5], %r25;
	ld.volatile.shared.u32 	%r26, [%r5+64];
	ld.volatile.shared.u32 	%r27, [%r5];
	add.s32 	%r28, %r27, %r26;
	st.volatile.shared.u32 	[%r5], %r28;
	ld.volatile.shared.u32 	%r29, [%r5+32];
	ld.volatile.shared.u32 	%r30, [%r5];
	add.s32 	%r31, %r30, %r29;
	st.volatile.shared.u32 	[%r5], %r31;
	ld.volatile.shared.u32 	%r32, [%r5+16];
	ld.volatile.shared.u32 	%r33, [%r5];
	add.s32 	%r34, %r33, %r32;
	st.volatile.shared.u32 	[%r5], %r34;
	ld.volatile.shared.u32 	%r35, [%r5+8];
	ld.volatile.shared.u32 	%r36, [%r5];
	add.s32 	%r37, %r36, %r35;
	st.volatile.shared.u32 	[%r5], %r37;
	ld.volatile.shared.u32 	%r38, [%r5+4];
	ld.volatile.shared.u32 	%r39, [%r5];
	add.s32 	%r40, %r39, %r38;
	st.volatile.shared.u32 	[%r5], %r40;
	bar.sync 	0;
	setp.ne.s32 	%p6, %r1, 0;
	@%p6 bra 	$L__BB4_9;
	ld.volatile.shared.u32 	%r41, [sharedSumData];
	cvta.to.global.u64 	%rd8, %rd1;
	mul.wide.u32 	%rd9, %r2, 4;
	add.s64 	%rd10, %rd8, %rd9;
	st.global.u32 	[%rd10], %r41;
$L__BB4_9:
	ret;

}
	// .globl	_Z8reduce_5PiPKiii
.visible .entry _Z8reduce_5PiPKiii(
	.param .u64 .ptr .align 1 _Z8reduce_5PiPKiii_param_0,
	.param .u64 .ptr .align 1 _Z8reduce_5PiPKiii_param_1,
	.param .u32 _Z8reduce_5PiPKiii_param_2,
	.param .u32 _Z8reduce_5PiPKiii_param_3
)
{
	.reg .pred 	%p<16>;
	.reg .b32 	%r<48>;
	.reg .b64 	%rd<11>;

	ld.param.u64 	%rd1, [_Z8reduce_5PiPKiii_param_0];
	ld.param.u64 	%rd2, [_Z8reduce_5PiPKiii_param_1];
	ld.param.u32 	%r7, [_Z8reduce_5PiPKiii_param_2];
	ld.param.u32 	%r6, [_Z8reduce_5PiPKiii_param_3];
	mov.u32 	%r1, %tid.x;
	mov.u32 	%r2, %ctaid.x;
	mov.u32 	%r3, %ntid.x;
	mul.lo.s32 	%r8, %r3, %r2;
	shl.b32 	%r9, %r8, 1;
	add.s32 	%r4, %r9, %r1;
	shl.b32 	%r10, %r1, 2;
	mov.u32 	%r11, sharedSumData;
	add.s32 	%r5, %r11, %r10;
	mov.b32 	%r12, 0;
	st.volatile.shared.u32 	[%r5], %r12;
	shr.u32 	%r13, %r7, 31;
	add.s32 	%r14, %r7, %r13;
	shr.s32 	%r15, %r14, 1;
	setp.ge.u32 	%p1, %r4, %r15;
	@%p1 bra 	$L__BB5_2;
	cvta.to.global.u64 	%rd3, %rd2;
	mul.wide.u32 	%rd4, %r4, 4;
	add.s64 	%rd5, %rd3, %rd4;
	ld.global.u32 	%r16, [%rd5];
	add.s32 	%r17, %r4, %r3;
	mul.wide.u32 	%rd6, %r17, 4;
	add.s64 	%rd7, %rd3, %rd6;
	ld.global.u32 	%r18, [%rd7];
	add.s32 	%r19, %r18, %r16;
	st.volatile.shared.u32 	[%r5], %r19;
$L__BB5_2:
	bar.sync 	0;
	setp.lt.s32 	%p2, %r6, 512;
	@%p2 bra 	$L__BB5_6;
	setp.gt.u32 	%p5, %r1, 255;
	@%p5 bra 	$L__BB5_5;
	ld.volatile.shared.u32 	%r20, [%r5+1024];
	ld.volatile.shared.u32 	%r21, [%r5];
	add.s32 	%r22, %r21, %r20;
	st.volatile.shared.u32 	[%r5], %r22;
$L__BB5_5:
	bar.sync 	0;
	bra.uni 	$L__BB5_7;
$L__BB5_6:
	setp.lt.s32 	%p3, %r6, 256;
	@%p3 bra 	$L__BB5_10;
$L__BB5_7:
	setp.gt.u32 	%p6, %r1, 127;
	@%p6 bra 	$L__BB5_9;
	ld.volatile.shared.u32 	%r23, [%r5+512];
	ld.volatile.shared.u32 	%r24, [%r5];
	add.s32 	%r25, %r24, %r23;
	st.volatile.shared.u32 	[%r5], %r25;
$L__BB5_9:
	bar.sync 	0;
	bra.uni 	$L__BB5_11;
$L__BB5_10:
	setp.lt.s32 	%p4, %r6, 128;
	@%p4 bra 	$L__BB5_14;
$L__BB5_11:
	setp.gt.u32 	%p7, %r1, 63;
	@%p7 bra 	$L__BB5_13;
	ld.volatile.shared.u32 	%r26, [%r5+256];
	ld.volatile.shared.u32 	%r27, [%r5];
	add.s32 	%r28, %r27, %r26;
	st.volatile.shared.u32 	[%r5], %r28;
$L__BB5_13:
	bar.sync 	0;
$L__BB5_14:
	setp.gt.u32 	%p8, %r1, 31;
	@%p8 bra 	$L__BB5_29;
	setp.lt.s32 	%p9, %r6, 64;
	@%p9 bra 	$L__BB5_17;
	ld.volatile.shared.u32 	%r29, [%r5+128];
	ld.volatile.shared.u32 	%r30, [%r5];
	add.s32 	%r31, %r30, %r29;
	st.volatile.shared.u32 	[%r5], %r31;
	bra.uni 	$L__BB5_18;
$L__BB5_17:
	setp.lt.s32 	%p10, %r6, 32;
	@%p10 bra 	$L__BB5_19;
$L__BB5_18:
	ld.volatile.shared.u32 	%r32, [%r5+64];
	ld.volatile.shared.u32 	%r33, [%r5];
	add.s32 	%r34, %r33, %r32;
	st.volatile.shared.u32 	[%r5], %r34;
	bra.uni 	$L__BB5_20;
$L__BB5_19:
	setp.lt.s32 	%p11, %r6, 16;
	@%p11 bra 	$L__BB5_21;
$L__BB5_20:
	ld.volatile.shared.u32 	%r35, [%r5+32];
	ld.volatile.shared.u32 	%r36, [%r5];
	add.s32 	%r37, %r36, %r35;
	st.volatile.shared.u32 	[%r5], %r37;
	bra.uni 	$L__BB5_22;
$L__BB5_21:
	setp.lt.s32 	%p12, %r6, 8;
	@%p12 bra 	$L__BB5_23;
$L__BB5_22:
	ld.volatile.shared.u32 	%r38, [%r5+16];
	ld.volatile.shared.u32 	%r39, [%r5];
	add.s32 	%r40, %r39, %r38;
	st.volatile.shared.u32 	[%r5], %r40;
	bra.uni 	$L__BB5_24;
$L__BB5_23:
	setp.lt.s32 	%p13, %r6, 4;
	@%p13 bra 	$L__BB5_25;
$L__BB5_24:
	ld.volatile.shared.u32 	%r41, [%r5+8];
	ld.volatile.shared.u32 	%r42, [%r5];
	add.s32 	%r43, %r42, %r41;
	st.volatile.shared.u32 	[%r5], %r43;
	bra.uni 	$L__BB5_26;
$L__BB5_25:
	setp.lt.s32 	%p14, %r6, 2;
	@%p14 bra 	$L__BB5_27;
$L__BB5_26:
	ld.volatile.shared.u32 	%r44, [%r5+4];
	ld.volatile.shared.u32 	%r45, [%r5];
	add.s32 	%r46, %r45, %r44;
	st.volatile.shared.u32 	[%r5], %r46;
$L__BB5_27:
	setp.ne.s32 	%p15, %r1, 0;
	@%p15 bra 	$L__BB5_29;
	ld.volatile.shared.u32 	%r47, [sharedSumData];
	cvta.to.global.u64 	%rd8, %rd1;
	mul.wide.u32 	%rd9, %r2, 4;
	add.s64 	%rd10, %rd8, %rd9;
	st.global.u32 	[%rd10], %r47;
$L__BB5_29:
	ret;

}
	// .globl	_Z14reduce_shufflePiPKiii
.visible .entry _Z14reduce_shufflePiPKiii(
	.param .u64 .ptr .align 1 _Z14reduce_shufflePiPKiii_param_0,
	.param .u64 .ptr .align 1 _Z14reduce_shufflePiPKiii_param_1,
	.param .u32 _Z14reduce_shufflePiPKiii_param_2,
	.param .u32 _Z14reduce_shufflePiPKiii_param_3
)
{
	.reg .pred 	%p<17>;
	.reg .b32 	%r<53>;
	.reg .b64 	%rd<7>;

	ld.param.u64 	%rd2, [_Z14reduce_shufflePiPKiii_param_0];
	ld.param.u64 	%rd3, [_Z14reduce_shufflePiPKiii_param_1];
	ld.param.u32 	%r15, [_Z14reduce_shufflePiPKiii_param_2];
	mov.u32 	%r1, %tid.x;
	mov.u32 	%r2, %ntid.x;
	mov.u32 	%r17, %ctaid.x;
	mad.lo.s32 	%r50, %r2, %r17, %r1;
	and.b32  	%r4, %r1, 31;
	setp.ge.u32 	%p1, %r50, %r15;
	mov.b32 	%r51, 0;
	@%p1 bra 	$L__BB6_3;
	mov.u32 	%r19, %nctaid.x;
	mul.lo.s32 	%r5, %r19, %r2;
	cvta.to.global.u64 	%rd1, %rd3;
	mov.b32 	%r51, 0;
$L__BB6_2:
	mul.wide.u32 	%rd4, %r50, 4;
	add.s64 	%rd5, %rd1, %rd4;
	ld.global.u32 	%r20, [%rd5];
	add.s32 	%r51, %r20, %r51;
	add.s32 	%r50, %r50, %r5;
	setp.lt.u32 	%p2, %r50, %r15;
	@%p2 bra 	$L__BB6_2;
$L__BB6_3:
	shfl.sync.down.b32	%r21|%p3, %r51, 16, 31, -1;
	add.s32 	%r22, %r21, %r51;
	shfl.sync.down.b32	%r23|%p4, %r22, 8, 31, -1;
	add.s32 	%r24, %r23, %r22;
	shfl.sync.down.b32	%r25|%p5, %r24, 4, 31, -1;
	add.s32 	%r26, %r25, %r24;
	shfl.sync.down.b32	%r27|%p6, %r26, 2, 31, -1;
	add.s32 	%r28, %r27, %r26;
	shfl.sync.down.b32	%r29|%p7, %r28, 1, 31, -1;
	add.s32 	%r11, %r29, %r28;
	setp.ne.s32 	%p8, %r4, 0;
	@%p8 bra 	$L__BB6_5;
	shr.u32 	%r30, %r1, 3;
	and.b32  	%r31, %r30, 124;
	mov.u32 	%r32, sharedSumData;
	add.s32 	%r33, %r32, %r31;
	st.volatile.shared.u32 	[%r33], %r11;
$L__BB6_5:
	bar.sync 	0;
	setp.gt.u32 	%p9, %r1, 31;
	@%p9 bra 	$L__BB6_10;
	shr.u32 	%r35, %r2, 5;
	setp.ge.u32 	%p10, %r1, %r35;
	mov.b32 	%r52, 0;
	@%p10 bra 	$L__BB6_8;
	shl.b32 	%r36, %r4, 2;
	mov.u32 	%r37, sharedSumData;
	add.s32 	%r38, %r37, %r36;
	ld.volatile.shared.u32 	%r52, [%r38];
$L__BB6_8:
	shfl.sync.down.b32	%r39|%p11, %r52, 16, 31, -1;
	add.s32 	%r40, %r39, %r52;
	shfl.sync.down.b32	%r41|%p12, %r40, 8, 31, -1;
	add.s32 	%r42, %r41, %r40;
	shfl.sync.down.b32	%r43|%p13, %r42, 4, 31, -1;
	add.s32 	%r44, %r43, %r42;
	shfl.sync.down.b32	%r45|%p14, %r44, 2, 31, -1;
	add.s32 	%r46, %r45, %r44;
	shfl.sync.down.b32	%r47|%p15, %r46, 1, 31, -1;
	add.s32 	%r14, %r47, %r46;
	setp.ne.s32 	%p16, %r1, 0;
	@%p16 bra 	$L__BB6_10;
	cvta.to.global.u64 	%rd6, %rd2;
	atom.global.add.u32 	%r48, [%rd6], %r14;
$L__BB6_10:
	ret;

}


// ===== COMPILED SASS (sm_100) =====

	.target	sm_100

	.elftype	@"ET_EXEC"


//--------------------- .note.nv.tkinfo           --------------------------
	.section	.note.nv.tkinfo,"",@"SHT_NOTE"
	.sectionflags	@"SHF_NOTE_NV_TKINFO"
	.tkinfo
        /*0018*/ 	.word	0x00000002
        /*0030*/ 	.string	""
        /*0030*/ 	.string	"ptxas"
        /*0030*/ 	.string	"Cuda compilation tools, release 13.0, V13.0.88"
        /*0030*/ 	.string	"Build cuda_13.0.r13.0/compiler.36424714_0"
        /*0030*/ 	.string	"-arch sm_100 -m 64 "



//--------------------- .note.nv.cuinfo           --------------------------
	.section	.note.nv.cuinfo,"",@"SHT_NOTE"
	.sectionflags	@"SHF_NOTE_NV_CUINFO"
        /*0018*/ 	.short	0x0002
        /*001a*/ 	.short	0x0064
        /*001c*/ 	.short	0x0082
	.zero		2


//--------------------- .nv.info                  --------------------------
	.section	.nv.info,"",@"SHT_CUDA_INFO"
	.align	4


	//----- nvinfo : EIATTR_REGCOUNT
	.align		4
        /*0000*/ 	.byte	0x04, 0x2f
        /*0002*/ 	.short	(.L_1 - .L_0)
	.align		4
.L_0:
        /*0004*/ 	.word	index@(_Z8reduce_0PiPKiii)
        /*0008*/ 	.word	0x0000000a


	//----- nvinfo : EIATTR_FRAME_SIZE
	.align		4
.L_1:
        /*000c*/ 	.byte	0x04, 0x11
        /*000e*/ 	.short	(.L_3 - .L_2)
	.align		4
.L_2:
        /*0010*/ 	.word	index@(_Z8reduce_0PiPKiii)
        /*0014*/ 	.word	0x00000000


	//----- nvinfo : EIATTR_REGCOUNT
	.align		4
.L_3:
        /*0018*/ 	.byte	0x04, 0x2f
        /*001a*/ 	.short	(.L_5 - .L_4)
	.align		4
.L_4:
        /*001c*/ 	.word	index@(_Z8reduce_1PiPKiii)
        /*0020*/ 	.word	0x0000000a


	//----- nvinfo : EIATTR_FRAME_SIZE
	.align		4
.L_5:
        /*0024*/ 	.byte	0x04, 0x11
        /*0026*/ 	.short	(.L_7 - .L_6)
	.align		4
.L_6:
        /*0028*/ 	.word	index@(_Z8reduce_1PiPKiii)
        /*002c*/ 	.word	0x00000000


	//----- nvinfo : EIATTR_REGCOUNT
	.align		4
.L_7:
        /*0030*/ 	.byte	0x04, 0x2f
        /*0032*/ 	.short	(.L_9 - .L_8)
	.align		4
.L_8:
        /*0034*/ 	.word	index@(_Z8reduce_2PiPKiii)
        /*0038*/ 	.word	0x0000000a


	//----- nvinfo : EIATTR_FRAME_SIZE
	.align		4
.L_9:
        /*003c*/ 	.byte	0x04, 0x11
        /*003e*/ 	.short	(.L_11 - .L_10)
	.align		4
.L_10:
        /*0040*/ 	.word	index@(_Z8reduce_2PiPKiii)
        /*0044*/ 	.word	0x00000000


	//----- nvinfo : EIATTR_REGCOUNT
	.align		4
.L_11:
        /*0048*/ 	.byte	0x04, 0x2f
        /*004a*/ 	.short	(.L_13 - .L_12)
	.align		4
.L_12:
        /*004c*/ 	.word	index@(_Z8reduce_3PiPKiii)
        /*0050*/ 	.word	0x0000000e


	//----- nvinfo : EIATTR_FRAME_SIZE
	.align		4
.L_13:
        /*0054*/ 	.byte	0x04, 0x11
        /*0056*/ 	.short	(.L_15 - .L_14)
	.align		4
.L_14:
        /*0058*/ 	.word	index@(_Z8reduce_3PiPKiii)
        /*005c*/ 	.word	0x00000000


	//----- nvinfo : EIATTR_REGCOUNT
	.align		4
.L_15:
        /*0060*/ 	.byte	0x04, 0x2f
        /*0062*/ 	.short	(.L_17 - .L_16)
	.align		4
.L_16:
        /*0064*/ 	.word	index@(_Z8reduce_4PiPKiii)
        /*0068*/ 	.word	0x0000000d


	//----- nvinfo : EIATTR_FRAME_SIZE
	.align		4
.L_17:
        /*006c*/ 	.byte	0x04, 0x11
        /*006e*/ 	.short	(.L_19 - .L_18)
	.align		4
.L_18:
        /*0070*/ 	.word	index@(_Z8reduce_4PiPKiii)
        /*0074*/ 	.word	0x00000000


	//----- nvinfo : EIATTR_REGCOUNT
	.align		4
.L_19:
        /*0078*/ 	.byte	0x04, 0x2f
        /*007a*/ 	.short	(.L_21 - .L_20)
	.align		4
.L_20:
        /*007c*/ 	.word	index@(_Z8reduce_5PiPKiii)
        /*0080*/ 	.word	0x0000000c


	//----- nvinfo : EIATTR_FRAME_SIZE
	.align		4
.L_21:
        /*0084*/ 	.byte	0x04, 0x11
        /*0086*/ 	.short	(.L_23 - .L_22)
	.align		4
.L_22:
        /*0088*/ 	.word	index@(_Z8reduce_5PiPKiii)
        /*008c*/ 	.word	0x00000000


	//----- nvinfo : EIATTR_REGCOUNT
	.align		4
.L_23:
        /*0090*/ 	.byte	0x04, 0x2f
        /*0092*/ 	.short	(.L_25 - .L_24)
	.align		4
.L_24:
        /*0094*/ 	.word	index@(_Z14reduce_shufflePiPKiii)
        /*0098*/ 	.word	0x0000000c


	//----- nvinfo : EIATTR_FRAME_SIZE
	.align		4
.L_25:
        /*009c*/ 	.byte	0x04, 0x11
        /*009e*/ 	.short	(.L_27 - .L_26)
	.align		4
.L_26:
        /*00a0*/ 	.word	index@(_Z14reduce_shufflePiPKiii)
        /*00a4*/ 	.word	0x00000000


	//----- nvinfo : EIATTR_MIN_STACK_SIZE
	.align		4
.L_27:
        /*00a8*/ 	.byte	0x04, 0x12
        /*00aa*/ 	.short	(.L_29 - .L_28)
	.align		4
.L_28:
        /*00ac*/ 	.word	index@(_Z14reduce_shufflePiPKiii)
        /*00b0*/ 	.word	0x00000000


	//----- nvinfo : EIATTR_MIN_STACK_SIZE
	.align		4
.L_29:
        /*00b4*/ 	.byte	0x04, 0x12
        /*00b6*/ 	.short	(.L_31 - .L_30)
	.align		4
.L_30:
        /*00b8*/ 	.word	index@(_Z8reduce_5PiPKiii)
        /*00bc*/ 	.word	0x00000000


	//----- nvinfo : EIATTR_MIN_STACK_SIZE
	.align		4
.L_31:
        /*00c0*/ 	.byte	0x04, 0x12
        /*00c2*/ 	.short	(.L_33 - .L_32)
	.align		4
.L_32:
        /*00c4*/ 	.word	index@(_Z8reduce_4PiPKiii)
        /*00c8*/ 	.word	0x00000000


	//----- nvinfo : EIATTR_MIN_STACK_SIZE
	.align		4
.L_33:
        /*00cc*/ 	.byte	0x04, 0x12
        /*00ce*/ 	.short	(.L_35 - .L_34)
	.align		4
.L_34:
        /*00d0*/ 	.word	index@(_Z8reduce_3PiPKiii)
        /*00d4*/ 	.word	0x00000000


	//----- nvinfo : EIATTR_MIN_STACK_SIZE
	.align		4
.L_35:
        /*00d8*/ 	.byte	0x04, 0x12
        /*00da*/ 	.short	(.L_37 - .L_36)
	.align		4
.L_36:
        /*00dc*/ 	.word	index@(_Z8reduce_2PiPKiii)
        /*00e0*/ 	.word	0x00000000


	//----- nvinfo : EIATTR_MIN_STACK_SIZE
	.align		4
.L_37:
        /*00e4*/ 	.byte	0x04, 0x12
        /*00e6*/ 	.short	(.L_39 - .L_38)
	.align		4
.L_38:
        /*00e8*/ 	.word	index@(_Z8reduce_1PiPKiii)
        /*00ec*/ 	.word	0x00000000


	//----- nvinfo : EIATTR_MIN_STACK_SIZE
	.align		4
.L_39:
        /*00f0*/ 	.byte	0x04, 0x12
        /*00f2*/ 	.short	(.L_41 - .L_40)
	.align		4
.L_40:
        /*00f4*/ 	.word	index@(_Z8reduce_0PiPKiii)
        /*00f8*/ 	.word	0x00000000
.L_41:


//--------------------- .nv.compat                --------------------------
	.section	.nv.compat,"",@"SHT_CUDA_COMPAT_INFO"
	.align	4
        /*0000*/ 	.byte	0x02, 0x09, 0x00, 0x00, 0x02, 0x02, 0x01, 0x00, 0x02, 0x05, 0x05, 0x00, 0x03, 0x07, 0x01, 0x01
        /*0010*/ 	.byte	0x02, 0x03, 0x00, 0x00, 0x02, 0x06, 0x01, 0x00, 0x04, 0x0b, 0x08, 0x00, 0x09, 0x00, 0x00, 0x00
        /*0020*/ 	.byte	0x00, 0x00, 0x00, 0x00


//--------------------- .nv.info._Z14reduce_shufflePiPKiii --------------------------
	.section	.nv.info._Z14reduce_shufflePiPKiii,"",@"SHT_CUDA_INFO"
	.sectionflags	@""
	.align	4


	//----- nvinfo : EIATTR_CUDA_API_VERSION
	.align		4
        /*0000*/ 	.byte	0x04, 0x37
        /*0002*/ 	.short	(.L_43 - .L_42)
.L_42:
        /*0004*/ 	.word	0x00000082


	//----- nvinfo : EIATTR_KPARAM_INFO
	.align		4
.L_43:
        /*0008*/ 	.byte	0x04, 0x17
        /*000a*/ 	.short	(.L_45 - .L_44)
.L_44:
        /*000c*/ 	.word	0x00000000
        /*0010*/ 	.short	0x0003
        /*0012*/ 	.short	0x0014
        /*0014*/ 	.byte	0x00, 0xf0, 0x11, 0x00


	//----- nvinfo : EIATTR_KPARAM_INFO
	.align		4
.L_45:
        /*0018*/ 	.byte	0x04, 0x17
        /*001a*/ 	.short	(.L_47 - .L_46)
.L_46:
        /*001c*/ 	.word	0x00000000
        /*0020*/ 	.short	0x0002
        /*0022*/ 	.short	0x0010
        /*0024*/ 	.byte	0x00, 0xf0, 0x11, 0x00


	//----- nvinfo : EIATTR_KPARAM_INFO
	.align		4
.L_47:
        /*0028*/ 	.byte	0x04, 0x17
        /*002a*/ 	.short	(.L_49 - .L_48)
.L_48:
        /*002c*/ 	.word	0x00000000
        /*0030*/ 	.short	0x0001
        /*0032*/ 	.short	0x0008
        /*0034*/ 	.byte	0x00, 0xf5, 0x21, 0x00


	//----- nvinfo : EIATTR_KPARAM_INFO
	.align		4
.L_49:
        /*0038*/ 	.byte	0x04, 0x17
        /*003a*/ 	.short	(.L_51 - .L_50)
.L_50:
        /*003c*/ 	.word	0x00000000
        /*0040*/ 	.short	0x0000
        /*0042*/ 	.short	0x0000
        /*0044*/ 	.byte	0x00, 0xf5, 0x21, 0x00


	//----- nvinfo : EIATTR_SPARSE_MMA_MASK
	.align		4
.L_51:
        /*0048*/ 	.byte	0x03, 0x50
        /*004a*/ 	.short	0x0000


	//----- nvinfo : EIATTR_MAXREG_COUNT
	.align		4
        /*004c*/ 	.byte	0x03, 0x1b
        /*004e*/ 	.short	0x00ff


	//----- nvinfo : EIATTR_NUM_BARRIERS
	.align		4
        /*0050*/ 	.byte	0x02, 0x4c
        /*0052*/ 	.byte	0x01
	.zero		1


	//----- nvinfo : EIATTR_MERCURY_ISA_VERSION
	.align		4
        /*0054*/ 	.byte	0x03, 0x5f
        /*0056*/ 	.short	0x0101


	//----- nvinfo : EIATTR_COOP_GROUP_MASK_REGIDS
	.align		4
        /*0058*/ 	.byte	0x04, 0x29
        /*005a*/ 	.short	(.L_53 - .L_52)


	//   ....[0]....
.L_52:
        /*005c*/ 	.word	0xffffffff


	//   ....[1]....
        /*0060*/ 	.word	0xffffffff


	//   ....[2]....
        /*0064*/ 	.word	0xffffffff


	//   ....[3]....
        /*0068*/ 	.word	0xffffffff


	//   ....[4]....
        /*006c*/ 	.word	0xffffffff


	//   ....[5]....
        /*0070*/ 	.word	0xffffffff


	//   ....[6]....
        /*0074*/ 	.word	0xffffffff


	//   ....[7]....
        /*0078*/ 	.word	0xffffffff


	//   ....[8]....
        /*007c*/ 	.word	0xffffffff


	//   ....[9]....
        /*0080*/ 	.word	0xffffffff


	//----- nvinfo : EIATTR_COOP_GROUP_INSTR_OFFSETS
	.align		4
.L_53:
        /*0084*/ 	.byte	0x04, 0x28
        /*0086*/ 	.short	(.L_55 - .L_54)


	//   ....[0]....
.L_54:
        /*0088*/ 	.word	0x00000170


	//   ....[1]....
        /*008c*/ 	.word	0x000001a0


	//   ....[2]....
        /*0090*/ 	.word	0x000001d0


	//   ....[3]....
        /*0094*/ 	.word	0x00000240


	//   ....[4]....
        /*0098*/ 	.word	0x00000280


	//   ....[5]....
        /*009c*/ 	.word	0x00000360


	//   ....[6]....
        /*00a0*/ 	.word	0x00000380


	//   ....[7]....
        /*00a4*/ 	.word	0x000003a0


	//   ....[8]....
        /*00a8*/ 	.word	0x000003c0


	//   ....[9]....
        /*00ac*/ 	.word	0x000003e0


	//----- nvinfo : EIATTR_VRC_CTA_INIT_COUNT
	.align		4
.L_55:
        /*00b0*/ 	.byte	0x02, 0x4a
	.zero		1
	.zero		1


	//----- nvinfo : EIATTR_EXIT_INSTR_OFFSETS
	.align		4
        /*00b4*/ 	.byte	0x04, 0x1c
        /*00b6*/ 	.short	(.L_57 - .L_56)


	//   ....[0]....
.L_56:
        /*00b8*/ 	.word	0x000002c0


	//   ....[1]....
        /*00bc*/ 	.word	0x000003f0


	//   ....[2]....
        /*00c0*/ 	.word	0x00000430


	//----- nvinfo : EIATTR_CRS_STACK_SIZE
	.align		4
.L_57:
        /*00c4*/ 	.byte	0x04, 0x1e
        /*00c6*/ 	.short	(.L_59 - .L_58)
.L_58:
        /*00c8*/ 	.word	0x00000000


	//----- nvinfo : EIATTR_CBANK_PARAM_SIZE
	.align		4
.L_59:
        /*00cc*/ 	.byte	0x03, 0x19
        /*00ce*/ 	.short	0x0018


	//----- nvinfo : EIATTR_PARAM_CBANK
	.align		4
        /*00d0*/ 	.byte	0x04, 0x0a
        /*00d2*/ 	.short	(.L_61 - .L_60)
	.align		4
.L_60:
        /*00d4*/ 	.word	index@(.nv.constant0._Z14reduce_shufflePiPKiii)
        /*00d8*/ 	.short	0x0380
        /*00da*/ 	.short	0x0018


	//----- nvinfo : EIATTR_SW_WAR
	.align		4
.L_61:
        /*00dc*/ 	.byte	0x04, 0x36
        /*00de*/ 	.short	(.L_63 - .L_62)
.L_62:
        /*00e0*/ 	.word	0x00000008
.L_63:


//--------------------- .nv.info._Z8reduce_5PiPKiii --------------------------
	.section	.nv.info._Z8reduce_5PiPKiii,"",@"SHT_CUDA_INFO"
	.sectionflags	@""
	.align	4


	//----- nvinfo : EIATTR_CUDA_API_VERSION
	.align		4
        /*0000*/ 	.byte	0x04, 0x37
        /*0002*/ 	.short	(.L_65 - .L_64)
.L_64:
        /*0004*/ 	.word	0x00000082


	//----- nvinfo : EIATTR_KPARAM_INFO
	.align		4
.L_65:
        /*0008*/ 	.byte	0x04, 0x17
        /*000a*/ 	.short	(.L_67 - .L_66)
.L_66:
        /*000c*/ 	.word	0x00000000
        /*0010*/ 	.short	0x0003
        /*0012*/ 	.short	0x0014
        /*0014*/ 	.byte	0x00, 0xf0, 0x11, 0x00


	//----- nvinfo : EIATTR_KPARAM_INFO
	.align		4
.L_67:
        /*0018*/ 	.byte	0x04, 0x17
        /*001a*/ 	.short	(.L_69 - .L_68)
.L_68:
        /*001c*/ 	.word	0x00000000
        /*0020*/ 	.short	0x0002
        /*0022*/ 	.short	0x0010
        /*0024*/ 	.byte	0x00, 0xf0, 0x11, 0x00


	//----- nvinfo : EIATTR_KPARAM_INFO
	.align		4
.L_69:
        /*0028*/ 	.byte	0x04, 0x17
        /*002a*/ 	.short	(.L_71 - .L_70)
.L_70:
        /*002c*/ 	.word	0x00000000
        /*0030*/ 	.short	0x0001
        /*0032*/ 	.short	0x0008
        /*0034*/ 	.byte	0x00, 0xf5, 0x21, 0x00


	//----- nvinfo : EIATTR_KPARAM_INFO
	.align		4
.L_71:
        /*0038*/ 	.byte	0x04, 0x17
        /*003a*/ 	.short	(.L_73 - .L_72)
.L_72:
        /*003c*/ 	.word	0x00000000
        /*0040*/ 	.short	0x0000
        /*0042*/ 	.short	0x0000
        /*0044*/ 	.byte	0x00, 0xf5, 0x21, 0x00


	//----- nvinfo : EIATTR_SPARSE_MMA_MASK
	.align		4
.L_73:
        /*0048*/ 	.byte	0x03, 0x50
        /*004a*/ 	.short	0x0000


	//----- nvinfo : EIATTR_MAXREG_COUNT
	.align		4
        /*004c*/ 	.byte	0x03, 0x1b
        /*004e*/ 	.short	0x00ff


	//----- nvinfo : EIATTR_NUM_BARRIERS
	.align		4
        /*0050*/ 	.byte	0x02, 0x4c
        /*0052*/ 	.byte	0x01
	.zero		1


	//----- nvinfo : EIATTR_MERCURY_ISA_VERSION
	.align		4
        /*0054*/ 	.byte	0x03, 0x5f
        /*0056*/ 	.short	0x0101


	//----- nvinfo : EIATTR_VRC_CTA_INIT_COUNT
	.align		4
        /*0058*/ 	.byte	0x02, 0x4a
	.zero		1
	.zero		1


	//----- nvinfo : EIATTR_EXIT_INSTR_OFFSETS
	.align		4
        /*005c*/ 	.byte	0x04, 0x1c
        /*005e*/ 	.short	(.L_75 - .L_74)


	//   ....[0]....
.L_74:
        /*0060*/ 	.word	0x00000350


	//   ....[1]....
        /*0064*/ 	.word	0x000005f0


	//   ....[2]....
        /*0068*/ 	.word	0x00000640


	//----- nvinfo : EIATTR_CBANK_PARAM_SIZE
	.align		4
.L_75:
        /*006c*/ 	.byte	0x03, 0x19
        /*006e*/ 	.short	0x0018


	//----- nvinfo : EIATTR_PARAM_CBANK
	.align		4
        /*0070*/ 	.byte	0x04, 0x0a
        /*0072*/ 	.short	(.L_77 - .L_76)
	.align		4
.L_76:
        /*0074*/ 	.word	index@(.nv.constant0._Z8reduce_5PiPKiii)
        /*0078*/ 	.short	0x0380
        /*007a*/ 	.short	0x0018


	//----- nvinfo : EIATTR_SW_WAR
	.align		4
.L_77:
        /*007c*/ 	.byte	0x04, 0x36
        /*007e*/ 	.short	(.L_79 - .L_78)
.L_78:
        /*0080*/ 	.word	0x00000008
.L_79:


//--------------------- .nv.info._Z8reduce_4PiPKiii --------------------------
	.section	.nv.info._Z8reduce_4PiPKiii,"",@"SHT_CUDA_INFO"
	.sectionflags	@""
	.align	4


	//----- nvinfo : EIATTR_CUDA_API_VERSION
	.align		4
        /*0000*/ 	.byte	0x04, 0x37
        /*0002*/ 	.short	(.L_81 - .L_80)
.L_80:
        /*0004*/ 	.word	0x00000082


	//----- nvinfo : EIATTR_KPARAM_INFO
	.align		4
.L_81:
        /*0008*/ 	.byte	0x04, 0x17
        /*000a*/ 	.short	(.L_83 - .L_82)
.L_82:
        /*000c*/ 	.word	0x00000000
        /*0010*/ 	.short	0x0003
        /*0012*/ 	.short	0x0014
        /*0014*/ 	.byte	0x00, 0xf0, 0x11, 0x00


	//----- nvinfo : EIATTR_KPARAM_INFO
	.align		4
.L_83:
        /*0018*/ 	.byte	0x04, 0x17
        /*001a*/ 	.short	(.L_85 - .L_84)
.L_84:
        /*001c*/ 	.word	0x00000000
        /*0020*/ 	.short	0x0002
        /*0022*/ 	.short	0x0010
        /*0024*/ 	.byte	0x00, 0xf0, 0x11, 0x00


	//----- nvinfo : EIATTR_KPARAM_INFO
	.align		4
.L_85:
        /*0028*/ 	.byte	0x04, 0x17
        /*002a*/ 	.short	(.L_87 - .L_86)
.L_86:
        /*002c*/ 	.word	0x00000000
        /*0030*/ 	.short	0x0001
        /*0032*/ 	.short	0x0008
        /*0034*/ 	.byte	0x00, 0xf5, 0x21, 0x00


	//----- nvinfo : EIATTR_KPARAM_INFO
	.align		4
.L_87:
        /*0038*/ 	.byte	0x04, 0x17
        /*003a*/ 	.short	(.L_89 - .L_88)
.L_88:
        /*003c*/ 	.word	0x00000000
        /*0040*/ 	.short	0x0000
        /*0042*/ 	.short	0x0000
        /*0044*/ 	.byte	0x00, 0xf5, 0x21, 0x00


	//----- nvinfo : EIATTR_SPARSE_MMA_MASK
	.align		4
.L_89:
        /*0048*/ 	.byte	0x03, 0x50
        /*004a*/ 	.short	0x0000


	//----- nvinfo : EIATTR_MAXREG_COUNT
	.align		4
        /*004c*/ 	.byte	0x03, 0x1b
        /*004e*/ 	.short	0x00ff


	//----- nvinfo : EIATTR_NUM_BARRIERS
	.align		4
        /*0050*/ 	.byte	0x02, 0x4c
        /*0052*/ 	.byte	0x01
	.zero		1


	//----- nvinfo : EIATTR_MERCURY_ISA_VERSION
	.align		4
        /*0054*/ 	.byte	0x03, 0x5f
        /*0056*/ 	.short	0x0101


	//----- nvinfo : EIATTR_VRC_CTA_INIT_COUNT
	.align		4
        /*0058*/ 	.byte	0x02, 0x4a
	.zero		1
	.zero		1


	//----- nvinfo : EIATTR_EXIT_INSTR_OFFSETS
	.align		4
        /*005c*/ 	.byte	0x04, 0x1c
        /*005e*/ 	.short	(.L_91 - .L_90)


	//   ....[0]....
.L_90:
        /*0060*/ 	.word	0x00000260


	//   ....[1]....
        /*0064*/ 	.word	0x00000410


	//   ....[2]....
        /*0068*/ 	.word	0x00000490


	//----- nvinfo : EIATTR_CBANK_PARAM_SIZE
	.align		4
.L_91:
        /*006c*/ 	.byte	0x03, 0x19
        /*006e*/ 	.short	0x0018


	//----- nvinfo : EIATTR_PARAM_CBANK
	.align		4
        /*0070*/ 	.byte	0x04, 0x0a
        /*0072*/ 	.short	(.L_93 - .L_92)
	.align		4
.L_92:
        /*0074*/ 	.word	index@(.nv.constant0._Z8reduce_4PiPKiii)
        /*0078*/ 	.short	0x0380
        /*007a*/ 	.short	0x0018


	//----- nvinfo : EIATTR_SW_WAR
	.align		4
.L_93:
        /*007c*/ 	.byte	0x04, 0x36
        /*007e*/ 	.short	(.L_95 - .L_94)
.L_94:
        /*0080*/ 	.word	0x00000008
.L_95:


//--------------------- .nv.info._Z8reduce_3PiPKiii --------------------------
	.section	.nv.info._Z8reduce_3PiPKiii,"",@"SHT_CUDA_INFO"
	.sectionflags	@""
	.align	4


	//----- nvinfo : EIATTR_CUDA_API_VERSION
	.align		4
        /*0000*/ 	.byte	0x04, 0x37
        /*0002*/ 	.short	(.L_97 - .L_96)
.L_96:
        /*0004*/ 	.word	0x00000082


	//----- nvinfo : EIATTR_KPARAM_INFO
	.align		4
.L_97:
        /*0008*/ 	.byte	0x04, 0x17
        /*000a*/ 	.short	(.L_99 - .L_98)
.L_98:
        /*000c*/ 	.word	0x00000000
        /*0010*/ 	.short	0x0003
        /*0012*/ 	.short	0x0014
        /*0014*/ 	.byte	0x00, 0xf0, 0x11, 0x00


	//----- nvinfo : EIATTR_KPARAM_INFO
	.align		4
.L_99:
        /*0018*/ 	.byte	0x04, 0x17
        /*001a*/ 	.short	(.L_101 - .L_100)
.L_100:
        /*001c*/ 	.word	0x00000000
        /*0020*/ 	.short	0x0002
        /*0022*/ 	.short	0x0010
        /*0024*/ 	.byte	0x00, 0xf0, 0x11, 0x00


	//----- nvinfo : EIATTR_KPARAM_INFO
	.align		4
.L_101:
        /*0028*/ 	.byte	0x04, 0x17
        /*002a*/ 	.short	(.L_103 - .L_102)
.L_102:
        /*002c*/ 	.word	0x00000000
        /*0030*/ 	.short	0x0001
        /*0032*/ 	.short	0x0008
        /*0034*/ 	.byte	0x00, 0xf5, 0x21, 0x00


	//----- nvinfo : EIATTR_KPARAM_INFO
	.align		4
.L_103:
        /*0038*/ 	.byte	0x04, 0x17
        /*003a*/ 	.short	(.L_105 - .L_104)
.L_104:
        /*003c*/ 	.word	0x00000000
        /*0040*/ 	.short	0x0000
        /*0042*/ 	.short	0x0000
        /*0044*/ 	.byte	0x00, 0xf5, 0x21, 0x00


	//----- nvinfo : EIATTR_SPARSE_MMA_MASK
	.align		4
.L_105:
        /*0048*/ 	.byte	0x03, 0x50
        /*004a*/ 	.short	0x0000


	//----- nvinfo : EIATTR_MAXREG_COUNT
	.align		4
        /*004c*/ 	.byte	0x03, 0x1b
        /*004e*/ 	.short	0x00ff


	//----- nvinfo : EIATTR_NUM_BARRIERS
	.align		4
        /*0050*/ 	.byte	0x02, 0x4c
        /*0052*/ 	.byte	0x01
	.zero		1


	//----- nvinfo : EIATTR_MERCURY_ISA_VERSION
	.align		4
        /*0054*/ 	.byte	0x03, 0x5f
        /*0056*/ 	.short	0x0101


	//----- nvinfo : EIATTR_VRC_CTA_INIT_COUNT
	.align		4
        /*0058*/ 	.byte	0x02, 0x4a
	.zero		1
	.zero		1


	//----- nvinfo : EIATTR_EXIT_INSTR_OFFSETS
	.align		4
        /*005c*/ 	.byte	0x04, 0x1c
        /*005e*/ 	.short	(.L_107 - .L_106)


	//   ....[0]....
.L_106:
        /*0060*/ 	.word	0x00000260


	//   ....[1]....
        /*0064*/ 	.word	0x000002e0


	//----- nvinfo : EIATTR_CBANK_PARAM_SIZE
	.align		4
.L_107:
        /*0068*/ 	.byte	0x03, 0x19
        /*006a*/ 	.short	0x0018


	//----- nvinfo : EIATTR_PARAM_CBANK
	.align		4
        /*006c*/ 	.byte	0x04, 0x0a
        /*006e*/ 	.short	(.L_109 - .L_108)
	.align		4
.L_108:
        /*0070*/ 	.word	index@(.nv.constant0._Z8reduce_3PiPKiii)
        /*0074*/ 	.short	0x0380
        /*0076*/ 	.short	0x0018


	//----- nvinfo : EIATTR_SW_WAR
	.align		4
.L_109:
        /*0078*/ 	.byte	0x04, 0x36
        /*007a*/ 	.short	(.L_111 - .L_110)
.L_110:
        /*007c*/ 	.word	0x00000008
.L_111:


//--------------------- .nv.info._Z8reduce_2PiPKiii --------------------------
	.section	.nv.info._Z8reduce_2PiPKiii,"",@"SHT_CUDA_INFO"
	.sectionflags	@""
	.align	4


	//----- nvinfo : EIATTR_CUDA_API_VERSION
	.align		4
        /*0000*/ 	.byte	0x04, 0x37
        /*0002*/ 	.short	(.L_113 - .L_112)
.L_112:
        /*0004*/ 	.word	0x00000082


	//----- nvinfo : EIATTR_KPARAM_INFO
	.align		4
.L_113:
        /*0008*/ 	.byte	0x04, 0x17
        /*000a*/ 	.short	(.L_115 - .L_114)
.L_114:
        /*000c*/ 	.word	0x00000000
        /*0010*/ 	.short	0x0003
        /*0012*/ 	.short	0x0014
        /*0014*/ 	.byte	0x00, 0xf0, 0x11, 0x00


	//----- nvinfo : EIATTR_KPARAM_INFO
	.align		4
.L_115:
        /*0018*/ 	.byte	0x04, 0x17
        /*001a*/ 	.short	(.L_117 - .L_116)
.L_116:
        /*001c*/ 	.word	0x00000000
        /*0020*/ 	.short	0x0002
        /*0022*/ 	.short	0x0010
        /*0024*/ 	.byte	0x00, 0xf0, 0x11, 0x00


	//----- nvinfo : EIATTR_KPARAM_INFO
	.align		4
.L_117:
        /*0028*/ 	.byte	0x04, 0x17
        /*002a*/ 	.short	(.L_119 - .L_118)
.L_118:
        /*002c*/ 	.word	0x00000000
        /*0030*/ 	.short	0x0001
        /*0032*/ 	.short	0x0008
        /*0034*/ 	.byte	0x00, 0xf5, 0x21, 0x00


	//----- nvinfo : EIATTR_KPARAM_INFO
	.align		4
.L_119:
        /*0038*/ 	.byte	0x04, 0x17
        /*003a*/ 	.short	(.L_121 - .L_120)
.L_120:
        /*003c*/ 	.word	0x00000000
        /*0040*/ 	.short	0x0000
        /*0042*/ 	.short	0x0000
        /*0044*/ 	.byte	0x00, 0xf5, 0x21, 0x00


	//----- nvinfo : EIATTR_SPARSE_MMA_MASK
	.align		4
.L_121:
        /*0048*/ 	.byte	0x03, 0x50
        /*004a*/ 	.short	0x0000


	//----- nvinfo : EIATTR_MAXREG_COUNT
	.align		4
        /*004c*/ 	.byte	0x03, 0x1b
        /*004e*/ 	.short	0x00ff


	//----- nvinfo : EIATTR_NUM_BARRIERS
	.align		4
        /*0050*/ 	.byte	0x02, 0x4c
        /*0052*/ 	.byte	0x01
	.zero		1


	//----- nvinfo : EIATTR_MERCURY_ISA_VERSION
	.align		4
        /*0054*/ 	.byte	0x03, 0x5f
        /*0056*/ 	.short	0x0101


	//----- nvinfo : EIATTR_VRC_CTA_INIT_COUNT
	.align		4
        /*0058*/ 	.byte	0x02, 0x4a
	.zero		1
	.zero		1


	//----- nvinfo : EIATTR_EXIT_INSTR_OFFSETS
	.align		4
        /*005c*/ 	.byte	0x04, 0x1c
        /*005e*/ 	.short	(.L_123 - .L_122)


	//   ....[0]....
.L_122:
        /*0060*/ 	.word	0x00000210


	//   ....[1]....
        /*0064*/ 	.word	0x00000290


	//----- nvinfo : EIATTR_CBANK_PARAM_SIZE
	.align		4
.L_123:
        /*0068*/ 	.byte	0x03, 0x19
        /*006a*/ 	.short	0x0018


	//----- nvinfo : EIATTR_PARAM_CBANK
	.align		4
        /*006c*/ 	.byte	0x04, 0x0a
        /*006e*/ 	.short	(.L_125 - .L_124)
	.align		4
.L_124:
        /*0070*/ 	.word	index@(.nv.constant0._Z8reduce_2PiPKiii)
        /*0074*/ 	.short	0x0380
        /*0076*/ 	.short	0x0018


	//----- nvinfo : EIATTR_SW_WAR
	.align		4
.L_125:
        /*0078*/ 	.byte	0x04, 0x36
        /*007a*/ 	.short	(.L_127 - .L_126)
.L_126:
        /*007c*/ 	.word	0x00000008
.L_127:


//--------------------- .nv.info._Z8reduce_1PiPKiii --------------------------
	.section	.nv.info._Z8reduce_1PiPKiii,"",@"SHT_CUDA_INFO"
	.sectionflags	@""
	.align	4


	//----- nvinfo : EIATTR_CUDA_API_VERSION
	.align		4
        /*0000*/ 	.byte	0x04, 0x37
        /*0002*/ 	.short	(.L_129 - .L_128)
.L_128:
        /*0004*/ 	.word	0x00000082


	//----- nvinfo : EIATTR_KPARAM_INFO
	.align		4
.L_129:
        /*0008*/ 	.byte	0x04, 0x17
        /*000a*/ 	.short	(.L_131 - .L_130)
.L_130:
        /*000c*/ 	.word	0x00000000
        /*0010*/ 	.short	0x0003
        /*0012*/ 	.short	0x0014
        /*0014*/ 	.byte	0x00, 0xf0, 0x11, 0x00


	//----- nvinfo : EIATTR_KPARAM_INFO
	.align		4
.L_131:
        /*0018*/ 	.byte	0x04, 0x17
        /*001a*/ 	.short	(.L_133 - .L_132)
.L_132:
        /*001c*/ 	.word	0x00000000
        /*0020*/ 	.short	0x0002
        /*0022*/ 	.short	0x0010
        /*0024*/ 	.byte	0x00, 0xf0, 0x11, 0x00


	//----- nvinfo : EIATTR_KPARAM_INFO
	.align		4
.L_133:
        /*0028*/ 	.byte	0x04, 0x17
        /*002a*/ 	.short	(.L_135 - .L_134)
.L_134:
        /*002c*/ 	.word	0x00000000
        /*0030*/ 	.short	0x0001
        /*0032*/ 	.short	0x0008
        /*0034*/ 	.byte	0x00, 0xf5, 0x21, 0x00


	//----- nvinfo : EIATTR_KPARAM_INFO
	.align		4
.L_135:
        /*0038*/ 	.byte	0x04, 0x17
        /*003a*/ 	.short	(.L_137 - .L_136)
.L_136:
        /*003c*/ 	.word	0x00000000
        /*0040*/ 	.short	0x0000
        /*0042*/ 	.short	0x0000
        /*0044*/ 	.byte	0x00, 0xf5, 0x21, 0x00


	//----- nvinfo : EIATTR_SPARSE_MMA_MASK
	.align		4
.L_137:
        /*0048*/ 	.byte	0x03, 0x50
        /*004a*/ 	.short	0x0000


	//----- nvinfo : EIATTR_MAXREG_COUNT
	.align		4
        /*004c*/ 	.byte	0x03, 0x1b
        /*004e*/ 	.short	0x00ff


	//----- nvinfo : EIATTR_NUM_BARRIERS
	.align		4
        /*0050*/ 	.byte	0x02, 0x4c
        /*0052*/ 	.byte	0x01
	.zero		1


	//----- nvinfo : EIATTR_MERCURY_ISA_VERSION
	.align		4
        /*0054*/ 	.byte	0x03, 0x5f
        /*0056*/ 	.short	0x0101


	//----- nvinfo : EIATTR_VRC_CTA_INIT_COUNT
	.align		4
        /*0058*/ 	.byte	0x02, 0x4a
	.zero		1
	.zero		1


	//----- nvinfo : EIATTR_EXIT_INSTR_OFFSETS
	.align		4
        /*005c*/ 	.byte	0x04, 0x1c
        /*005e*/ 	.short	(.L_139 - .L_138)


	//   ....[0]....
.L_138:
        /*0060*/ 	.word	0x00000240


	//   ....[1]....
        /*0064*/ 	.word	0x000002c0


	//----- nvinfo : EIATTR_CBANK_PARAM_SIZE
	.align		4
.L_139:
        /*0068*/ 	.byte	0x03, 0x19
        /*006a*/ 	.short	0x0018


	//----- nvinfo : EIATTR_PARAM_CBANK
	.align		4
        /*006c*/ 	.byte	0x04, 0x0a
        /*006e*/ 	.short	(.L_141 - .L_140)
	.align		4
.L_140:
        /*0070*/ 	.word	index@(.nv.constant0._Z8reduce_1PiPKiii)
        /*0074*/ 	.short	0x0380
        /*0076*/ 	.short	0x0018


	//----- nvinfo : EIATTR_SW_WAR
	.align		4
.L_141:
        /*0078*/ 	.byte	0x04, 0x36
        /*007a*/ 	.short	(.L_143 - .L_142)
.L_142:
        /*007c*/ 	.word	0x00000008
.L_143:


//--------------------- .nv.info._Z8reduce_0PiPKiii --------------------------
	.section	.nv.info._Z8reduce_0PiPKiii,"",@"SHT_CUDA_INFO"
	.sectionflags	@""
	.align	4


	//----- nvinfo : EIATTR_CUDA_API_VERSION
	.align		4
        /*0000*/ 	.byte	0x04, 0x37
        /*0002*/ 	.short	(.L_145 - .L_144)
.L_144:
        /*0004*/ 	.word	0x00000082


	//----- nvinfo : EIATTR_KPARAM_INFO
	.align		4
.L_145:
        /*0008*/ 	.byte	0x04, 0x17
        /*000a*/ 	.short	(.L_147 - .L_146)
.L_146:
        /*000c*/ 	.word	0x00000000
        /*0010*/ 	.short	0x0003
        /*0012*/ 	.short	0x0014
        /*0014*/ 	.byte	0x00, 0xf0, 0x11, 0x00


	//----- nvinfo : EIATTR_KPARAM_INFO
	.align		4
.L_147:
        /*0018*/ 	.byte	0x04, 0x17
        /*001a*/ 	.short	(.L_149 - .L_148)
.L_148:
        /*001c*/ 	.word	0x00000000
        /*0020*/ 	.short	0x0002
        /*0022*/ 	.short	0x0010
        /*0024*/ 	.byte	0x00, 0xf0, 0x11, 0x00


	//----- nvinfo : EIATTR_KPARAM_INFO
	.align		4
.L_149:
        /*0028*/ 	.byte	0x04, 0x17
        /*002a*/ 	.short	(.L_151 - .L_150)
.L_150:
        /*002c*/ 	.word	0x00000000
        /*0030*/ 	.short	0x0001
        /*0032*/ 	.short	0x0008
        /*0034*/ 	.byte	0x00, 0xf5, 0x21, 0x00


	//----- nvinfo : EIATTR_KPARAM_INFO
	.align		4
.L_151:
        /*0038*/ 	.byte	0x04, 0x17
        /*003a*/ 	.short	(.L_153 - .L_152)
.L_152:
        /*003c*/ 	.word	0x00000000
        /*0040*/ 	.short	0x0000
        /*0042*/ 	.short	0x0000
        /*0044*/ 	.byte	0x00, 0xf5, 0x21, 0x00


	//----- nvinfo : EIATTR_SPARSE_MMA_MASK
	.align		4
.L_153:
        /*0048*/ 	.byte	0x03, 0x50
        /*004a*/ 	.short	0x0000


	//----- nvinfo : EIATTR_MAXREG_COUNT
	.align		4
        /*004c*/ 	.byte	0x03, 0x1b
        /*004e*/ 	.short	0x00ff


	//----- nvinfo : EIATTR_NUM_BARRIERS
	.align		4
        /*0050*/ 	.byte	0x02, 0x4c
        /*0052*/ 	.byte	0x01
	.zero		1


	//----- nvinfo : EIATTR_MERCURY_ISA_VERSION
	.align		4
        /*0054*/ 	.byte	0x03, 0x5f
        /*0056*/ 	.short	0x0101


	//----- nvinfo : EIATTR_VRC_CTA_INIT_COUNT
	.align		4
        /*0058*/ 	.byte	0x02, 0x4a
	.zero		1
	.zero		1


	//----- nvinfo : EIATTR_EXIT_INSTR_OFFSETS
	.align		4
        /*005c*/ 	.byte	0x04, 0x1c
        /*005e*/ 	.short	(.L_155 - .L_154)


	//   ....[0]....
.L_154:
        /*0060*/ 	.word	0x00000220


	//   ....[1]....
        /*0064*/ 	.word	0x000002a0


	//----- nvinfo : EIATTR_CBANK_PARAM_SIZE
	.align		4
.L_155:
        /*0068*/ 	.byte	0x03, 0x19
        /*006a*/ 	.short	0x0018


	//----- nvinfo : EIATTR_PARAM_CBANK
	.align		4
        /*006c*/ 	.byte	0x04, 0x0a
        /*006e*/ 	.short	(.L_157 - .L_156)
	.align		4
.L_156:
        /*0070*/ 	.word	index@(.nv.constant0._Z8reduce_0PiPKiii)
        /*0074*/ 	.short	0x0380
        /*0076*/ 	.short	0x0018


	//----- nvinfo : EIATTR_SW_WAR
	.align		4
.L_157:
        /*0078*/ 	.byte	0x04, 0x36
        /*007a*/ 	.short	(.L_159 - .L_158)
.L_158:
        /*007c*/ 	.word	0x00000008
.L_159:


//--------------------- .nv.callgraph             --------------------------
	.section	.nv.callgraph,"",@"SHT_CUDA_CALLGRAPH"
	.align	4
	.sectionentsize	8
	.align		4
        /*0000*/ 	.word	0x00000000
	.align		4
        /*0004*/ 	.word	0xffffffff
	.align		4
        /*0008*/ 	.word	0x00000000
	.align		4
        /*000c*/ 	.word	0xfffffffe
	.align		4
        /*0010*/ 	.word	0x00000000
	.align		4
        /*0014*/ 	.word	0xfffffffd
	.align		4
        /*0018*/ 	.word	0x00000000
	.align		4
        /*001c*/ 	.word	0xfffffffc


//--------------------- .text._Z14reduce_shufflePiPKiii --------------------------
	.section	.text._Z14reduce_shufflePiPKiii,"ax",@progbits
	.align	128
        .global         _Z14reduce_shufflePiPKiii
        .type           _Z14reduce_shufflePiPKiii,@function
        .size           _Z14reduce_shufflePiPKiii,(.L_x_35 - _Z14reduce_shufflePiPKiii)
        .other          _Z14reduce_shufflePiPKiii,@"STO_CUDA_ENTRY STV_DEFAULT"
_Z14reduce_shufflePiPKiii:
.text._Z14reduce_shufflePiPKiii:
[----:B------:R-:W-:Y:S01]  /*0000*/  LDC R1, c[0x0][0x37c] ;  /* 0x0000df00ff017b82 */ /* 0x000fe20000000800 */
[----:B------:R-:W0:Y:S01]  /*0010*/  S2R R0, SR_TID.X ;  /* 0x0000000000007919 */ /* 0x000e220000002100 */
[----:B------:R-:W0:Y:S01]  /*0020*/  LDCU UR5, c[0x0][0x360] ;  /* 0x00006c00ff0577ac */ /* 0x000e220008000800 */
[----:B------:R-:W-:Y:S01]  /*0030*/  BSSY.RECONVERGENT B0, `(.L_x_0) ;  /* 0x0000013000007945 */ /* 0x000fe20003800200 */
[----:B------:R-:W-:Y:S01]  /*0040*/  IMAD.MOV.U32 R6, RZ, RZ, RZ ;  /* 0x000000ffff067224 */ /* 0x000fe200078e00ff */
[----:B------:R-:W0:Y:S01]  /*0050*/  S2R R3, SR_CTAID.X ;  /* 0x0000000000037919 */ /* 0x000e220000002500 */
[----:B------:R-:W1:Y:S01]  /*0060*/  LDCU UR4, c[0x0][0x390] ;  /* 0x00007200ff0477ac */ /* 0x000e620008000800 */
[----:B------:R-:W2:Y:S01]  /*0070*/  LDCU.64 UR6, c[0x0][0x358] ;  /* 0x00006b00ff0677ac */ /* 0x000ea20008000a00 */
[----:B0-----:R-:W-:-:S05]  /*0080*/  IMAD R2, R3, UR5, R0 ;  /* 0x0000000503027c24 */ /* 0x001fca000f8e0200 */
[----:B-1----:R-:W-:-:S13]  /*0090*/  ISETP.GE.U32.AND P0, PT, R2, UR4, PT ;  /* 0x0000000402007c0c */ /* 0x002fda000bf06070 */
[----:B--2---:R-:W-:Y:S05]  /*00a0*/  @P0 BRA `(.L_x_1) ;  /* 0x00000000002c0947 */ /* 0x004fea0003800000 */
[----:B------:R-:W0:Y:S01]  /*00b0*/  LDC R8, c[0x0][0x370] ;  /* 0x0000dc00ff087b82 */ /* 0x000e220000000800 */
[----:B------:R-:W-:Y:S02]  /*00c0*/  IMAD.MOV.U32 R7, RZ, RZ, R2 ;  /* 0x000000ffff077224 */ /* 0x000fe400078e0002 */
[----:B------:R-:W-:-:S05]  /*00d0*/  IMAD.MOV.U32 R6, RZ, RZ, RZ ;  /* 0x000000ffff067224 */ /* 0x000fca00078e00ff */
[----:B------:R-:W1:Y:S01]  /*00e0*/  LDC.64 R4, c[0x0][0x388] ;  /* 0x0000e200ff047b82 */ /* 0x000e620000000a00 */
[----:B0-----:R-:W-:-:S07]  /*00f0*/  IMAD R8, R8, UR5, RZ ;  /* 0x0000000508087c24 */ /* 0x001fce000f8e02ff */
.L_x_2:
[----:B-1----:R-:W-:-:S06]  /*0100*/  IMAD.WIDE.U32 R2, R7, 0x4, R4 ;  /* 0x0000000407027825 */ /* 0x002fcc00078e0004 */
[----:B------:R-:W2:Y:S01]  /*0110*/  LDG.E R3, desc[UR6][R2.64] ;  /* 0x0000000602037981 */ /* 0x000ea2000c1e1900 */
[----:B------:R-:W-:-:S04]  /*0120*/  IADD3 R7, PT, PT, R8, R7, RZ ;  /* 0x0000000708077210 */ /* 0x000fc80007ffe0ff */
[----:B------:R-:W-:Y:S01]  /*0130*/  ISETP.GE.U32.AND P0, PT, R7, UR4, PT ;  /* 0x0000000407007c0c */ /* 0x000fe2000bf06070 */
[----:B--2---:R-:W-:-:S12]  /*0140*/  IMAD.IADD R6, R3, 0x1, R6 ;  /* 0x0000000103067824 */ /* 0x004fd800078e0206 */
[----:B------:R-:W-:Y:S05]  /*0150*/  @!P0 BRA `(.L_x_2) ;  /* 0xfffffffc00e88947 */ /* 0x000fea000383ffff */
.L_x_1:
[----:B------:R-:W-:Y:S05]  /*0160*/  BSYNC.RECONVERGENT B0 ;  /* 0x0000000000007941 */ /* 0x000fea0003800200 */
.L_x_0:
[----:B------:R-:W0:Y:S01]  /*0170*/  SHFL.DOWN PT, R3, R6, 0x10, 0x1f ;  /* 0x0a001f0006037f89 */ /* 0x000e2200000e0000 */
[----:B------:R-:W-:Y:S01]  /*0180*/  ISETP.GT.U32.AND P1, PT, R0, 0x1f, PT ;  /* 0x0000001f0000780c */ /* 0x000fe20003f24070 */
[----:B0-----:R-:W-:-:S05]  /*0190*/  IMAD.IADD R3, R3, 0x1, R6 ;  /* 0x0000000103037824 */ /* 0x001fca00078e0206 */
[----:B------:R-:W0:Y:S02]  /*01a0*/  SHFL.DOWN PT, R2, R3, 0x8, 0x1f ;  /* 0x09001f0003027f89 */ /* 0x000e2400000e0000 */
[----:B0-----:R-:W-:Y:S01]  /*01b0*/  IMAD.IADD R4, R3, 0x1, R2 ;  /* 0x0000000103047824 */ /* 0x001fe200078e0202 */
[----:B------:R-:W-:-:S04]  /*01c0*/  LOP3.LUT R2, R0, 0x1f, RZ, 0xc0, !PT ;  /* 0x0000001f00027812 */ /* 0x000fc800078ec0ff */
[----:B------:R-:W0:Y:S01]  /*01d0*/  SHFL.DOWN PT, R5, R4, 0x4, 0x1f ;  /* 0x08801f0004057f89 */ /* 0x000e2200000e0000 */
[----:B------:R-:W-:-:S13]  /*01e0*/  ISETP.NE.AND P0, PT, R2, RZ, PT ;  /* 0x000000ff0200720c */ /* 0x000fda0003f05270 */
[----:B------:R-:W1:Y:S01]  /*01f0*/  @!P0 S2R R9, SR_CgaCtaId ;  /* 0x0000000000098919 */ /* 0x000e620000008800 */
[----:B------:R-:W-:Y:S02]  /*0200*/  @!P0 MOV R6, 0x400 ;  /* 0x0000040000068802 */ /* 0x000fe40000000f00 */
[----:B------:R-:W-:-:S04]  /*0210*/  @!P0 SHF.R.U32.HI R3, RZ, 0x3, R0 ;  /* 0x00000003ff038819 */ /* 0x000fc80000011600 */
[----:B------:R-:W-:Y:S02]  /*0220*/  @!P0 LOP3.LUT R3, R3, 0x7c, RZ, 0xc0, !PT ;  /* 0x0000007c03038812 */ /* 0x000fe400078ec0ff */
[----:B0-----:R-:W-:-:S05]  /*0230*/  IADD3 R5, PT, PT, R4, R5, RZ ;  /* 0x0000000504057210 */ /* 0x001fca0007ffe0ff */
[----:B------:R-:W0:Y:S01]  /*0240*/  SHFL.DOWN PT, R8, R5, 0x2, 0x1f ;  /* 0x08401f0005087f89 */ /* 0x000e2200000e0000 */
[----:B-1----:R-:W-:-:S05]  /*0250*/  @!P0 LEA R6, R9, R6, 0x18 ;  /* 0x0000000609068211 */ /* 0x002fca00078ec0ff */
[----:B------:R-:W-:Y:S02]  /*0260*/  @!P0 IMAD.IADD R3, R3, 0x1, R6 ;  /* 0x0000000103038824 */ /* 0x000fe400078e0206 */
[----:B0-----:R-:W-:-:S05]  /*0270*/  IMAD.IADD R8, R5, 0x1, R8 ;  /* 0x0000000105087824 */ /* 0x001fca00078e0208 */
[----:B------:R-:W0:Y:S02]  /*0280*/  SHFL.DOWN PT, R7, R8, 0x1, 0x1f ;  /* 0x08201f0008077f89 */ /* 0x000e2400000e0000 */
[----:B0-----:R-:W-:-:S05]  /*0290*/  IADD3 R4, PT, PT, R8, R7, RZ ;  /* 0x0000000708047210 */ /* 0x001fca0007ffe0ff */
[----:B------:R0:W-:Y:S01]  /*02a0*/  @!P0 STS [R3], R4 ;  /* 0x0000000403008388 */ /* 0x0001e20000000800 */
[----:B------:R-:W-:Y:S06]  /*02b0*/  BAR.SYNC.DEFER_BLOCKING 0x0 ;  /* 0x0000000000007b1d */ /* 0x000fec0000010000 */
[----:B------:R-:W-:Y:S05]  /*02c0*/  @P1 EXIT ;  /* 0x000000000000194d */ /* 0x000fea0003800000 */
[----:B------:R-:W-:-:S06]  /*02d0*/  USHF.R.U32.HI UR4, URZ, 0x5, UR5 ;  /* 0x00000005ff047899 */ /* 0x000fcc0008011605 */
[----:B------:R-:W-:-:S13]  /*02e0*/  ISETP.GE.U32.AND P0, PT, R0, UR4, PT ;  /* 0x0000000400007c0c */ /* 0x000fda000bf06070 */
[----:B0-----:R-:W0:Y:S01]  /*02f0*/  @!P0 S2R R4, SR_CgaCtaId ;  /* 0x0000000000048919 */ /* 0x001e220000008800 */
[----:B------:R-:W-:-:S04]  /*0300*/  @!P0 MOV R3, 0x400 ;  /* 0x0000040000038802 */ /* 0x000fc80000000f00 */
[----:B0-----:R-:W-:Y:S01]  /*0310*/  @!P0 LEA R5, R4, R3, 0x18 ;  /* 0x0000000304058211 */ /* 0x001fe200078ec0ff */
[----:B------:R-:W-:-:S04]  /*0320*/  IMAD.MOV.U32 R3, RZ, RZ, RZ ;  /* 0x000000ffff037224 */ /* 0x000fc800078e00ff */
[----:B------:R-:W-:-:S05]  /*0330*/  @!P0 IMAD R2, R2, 0x4, R5 ;  /* 0x0000000402028824 */ /* 0x000fca00078e0205 */
[----:B------:R-:W0:Y:S01]  /*0340*/  @!P0 LDS R3, [R2] ;  /* 0x0000000002038984 */ /* 0x000e220000000800 */
[----:B------:R-:W-:-:S03]  /*0350*/  ISETP.NE.AND P0, PT, R0, RZ, PT ;  /* 0x000000ff0000720c */ /* 0x000fc60003f05270 */
[----:B0-----:R-:W0:Y:S02]  /*0360*/  SHFL.DOWN PT, R4, R3, 0x10, 0x1f ;  /* 0x0a001f0003047f89 */ /* 0x001e2400000e0000 */
[----:B0-----:R-:W-:-:S05]  /*0370*/  IADD3 R4, PT, PT, R4, R3, RZ ;  /* 0x0000000304047210 */ /* 0x001fca0007ffe0ff */
[----:B------:R-:W0:Y:S02]  /*0380*/  SHFL.DOWN PT, R5, R4, 0x8, 0x1f ;  /* 0x09001f0004057f89 */ /* 0x000e2400000e0000 */
[----:B0-----:R-:W-:-:S05]  /*0390*/  IMAD.IADD R5, R4, 0x1, R5 ;  /* 0x0000000104057824 */ /* 0x001fca00078e0205 */
[----:B------:R-:W0:Y:S02]  /*03a0*/  SHFL.DOWN PT, R6, R5, 0x4, 0x1f ;  /* 0x08801f0005067f89 */ /* 0x000e2400000e0000 */
[----:B0-----:R-:W-:-:S05]  /*03b0*/  IMAD.IADD R6, R5, 0x1, R6 ;  /* 0x0000000105067824 */ /* 0x001fca00078e0206 */
[----:B------:R-:W0:Y:S02]  /*03c0*/  SHFL.DOWN PT, R7, R6, 0x2, 0x1f ;  /* 0x08401f0006077f89 */ /* 0x000e2400000e0000 */
[----:B0-----:R-:W-:-:S05]  /*03d0*/  IADD3 R7, PT, PT, R6, R7, RZ ;  /* 0x0000000706077210 */ /* 0x001fca0007ffe0ff */
[----:B------:R0:W1:Y:S01]  /*03e0*/  SHFL.DOWN PT, R0, R7, 0x1, 0x1f ;  /* 0x08201f0007007f89 */ /* 0x00006200000e0000 */
[----:B------:R-:W-:Y:S05]  /*03f0*/  @P0 EXIT ;  /* 0x000000000000094d */ /* 0x000fea0003800000 */
[----:B------:R-:W2:Y:S01]  /*0400*/  LDC.64 R2, c[0x0][0x380] ;  /* 0x0000e000ff027b82 */ /* 0x000ea20000000a00 */
[----:B01----:R-:W-:-:S05]  /*0410*/  IMAD.IADD R7, R7, 0x1, R0 ;  /* 0x0000000107077824 */ /* 0x003fca00078e0200 */
[----:B--2---:R-:W-:Y:S01]  /*0420*/  REDG.E.ADD.STRONG.GPU desc[UR6][R2.64], R7 ;  /* 0x000000070200798e */ /* 0x004fe2000c12e106 */
[----:B------:R-:W-:Y:S05]  /*0430*/  EXIT ;  /* 0x000000000000794d */ /* 0x000fea0003800000 */
.L_x_3:
[----:B------:R-:W-:-:S00]  /*0440*/  BRA `(.L_x_3) ;  /* 0xfffffffc00fc7947 */ /* 0x000fc0000383ffff */
[----:B------:R-:W-:-:S00]  /*0450*/  NOP ;  /* 0x0000000000007918 */ /* 0x000fc00000000000 */
        /* <DEDUP_REMOVED lines=10> */
.L_x_35:


//--------------------- .text._Z8reduce_5PiPKiii  --------------------------
	.section	.text._Z8reduce_5PiPKiii,"ax",@progbits
	.align	128
        .global         _Z8reduce_5PiPKiii
        .type           _Z8reduce_5PiPKiii,@function
        .size           _Z8reduce_5PiPKiii,(.L_x_36 - _Z8reduce_5PiPKiii)
        .other          _Z8reduce_5PiPKiii,@"STO_CUDA_ENTRY STV_DEFAULT"
_Z8reduce_5PiPKiii:
.text._Z8reduce_5PiPKiii:
[----:B------:R-:W-:Y:S01]  /*0000*/  LDC R1, c[0x0][0x37c] ;  /* 0x0000df00ff017b82 */ /* 0x000fe20000000800 */
[----:B------:R-:W0:Y:S01]  /*0010*/  S2R R0, SR_CTAID.X ;  /* 0x0000000000007919 */ /* 0x000e220000002500 */
[----:B------:R-:W1:Y:S01]  /*0020*/  LDCU UR4, c[0x0][0x390] ;  /* 0x00007200ff0477ac */ /* 0x000e620008000800 */
[----:B------:R-:W2:Y:S01]  /*0030*/  S2R R2, SR_TID.X ;  /* 0x0000000000027919 */ /* 0x000ea20000002100 */
[----:B------:R-:W0:Y:S01]  /*0040*/  LDCU UR5, c[0x0][0x360] ;  /* 0x00006c00ff0577ac */ /* 0x000e220008000800 */
[----:B------:R-:W3:Y:S01]  /*0050*/  LDCU.64 UR6, c[0x0][0x358] ;  /* 0x00006b00ff0677ac */ /* 0x000ee20008000a00 */
[----:B-1----:R-:W-:-:S04]  /*0060*/  ULEA.HI UR4, UR4, UR4, URZ, 0x1 ;  /* 0x0000000404047291 */ /* 0x002fc8000f8f08ff */
[----:B------:R-:W-:Y:S01]  /*0070*/  USHF.R.S32.HI UR4, URZ, 0x1, UR4 ;  /* 0x00000001ff047899 */ /* 0x000fe20008011404 */
[----:B0-----:R-:W-:-:S04]  /*0080*/  IMAD R3, R0, UR5, RZ ;  /* 0x0000000500037c24 */ /* 0x001fc8000f8e02ff */
[----:B--2---:R-:W-:-:S05]  /*0090*/  IMAD R3, R3, 0x2, R2 ;  /* 0x0000000203037824 */ /* 0x004fca00078e0202 */
[----:B------:R-:W-:-:S13]  /*00a0*/  ISETP.GE.U32.AND P0, PT, R3, UR4, PT ;  /* 0x0000000403007c0c */ /* 0x000fda000bf06070 */
[----:B------:R-:W0:Y:S01]  /*00b0*/  @!P0 LDC.64 R6, c[0x0][0x388] ;  /* 0x0000e200ff068b82 */ /* 0x000e220000000a00 */
[C---:B------:R-:W-:Y:S02]  /*00c0*/  @!P0 VIADD R9, R3.reuse, UR5 ;  /* 0x0000000503098c36 */ /* 0x040fe40008000000 */
[----:B0-----:R-:W-:-:S04]  /*00d0*/  @!P0 IMAD.WIDE.U32 R4, R3, 0x4, R6 ;  /* 0x0000000403048825 */ /* 0x001fc800078e0006 */
[----:B------:R-:W-:Y:S02]  /*00e0*/  @!P0 IMAD.WIDE.U32 R6, R9, 0x4, R6 ;  /* 0x0000000409068825 */ /* 0x000fe400078e0006 */
[----:B---3--:R-:W2:Y:S01]  /*00f0*/  @!P0 LDG.E R4, desc[UR6][R4.64] ;  /* 0x0000000604048981 */ /* 0x008ea2000c1e1900 */
[----:B------:R-:W0:Y:S03]  /*0100*/  S2UR UR5, SR_CgaCtaId ;  /* 0x00000000000579c3 */ /* 0x000e260000008800 */
[----:B------:R-:W2:Y:S01]  /*0110*/  @!P0 LDG.E R7, desc[UR6][R6.64] ;  /* 0x0000000606078981 */ /* 0x000ea2000c1e1900 */
[----:B------:R-:W-:-:S04]  /*0120*/  UMOV UR4, 0x400 ;  /* 0x0000040000047882 */ /* 0x000fc80000000000 */
[----:B------:R-:W1:Y:S01]  /*0130*/  LDC R9, c[0x0][0x394] ;  /* 0x0000e500ff097b82 */ /* 0x000e620000000800 */
[----:B0-----:R-:W-:-:S06]  /*0140*/  ULEA UR4, UR5, UR4, 0x18 ;  /* 0x0000000405047291 */ /* 0x001fcc000f8ec0ff */
[----:B------:R-:W-:-:S05]  /*0150*/  LEA R3, R2, UR4, 0x2 ;  /* 0x0000000402037c11 */ /* 0x000fca000f8e10ff */
[----:B------:R0:W-:Y:S01]  /*0160*/  STS [R3], RZ ;  /* 0x000000ff03007388 */ /* 0x0001e20000000800 */
[----:B--2---:R-:W-:-:S05]  /*0170*/  @!P0 IMAD.IADD R8, R4, 0x1, R7 ;  /* 0x0000000104088824 */ /* 0x004fca00078e0207 */
[----:B------:R0:W-:Y:S01]  /*0180*/  @!P0 STS [R3], R8 ;  /* 0x0000000803008388 */ /* 0x0001e20000000800 */
[----:B------:R-:W-:Y:S01]  /*0190*/  BAR.SYNC.DEFER_BLOCKING 0x0 ;  /* 0x0000000000007b1d */ /* 0x000fe20000010000 */
[----:B-1----:R-:W-:-:S13]  /*01a0*/  ISETP.GE.AND P0, PT, R9, 0x200, PT ;  /* 0x000002000900780c */ /* 0x002fda0003f06270 */
[----:B0-----:R-:W-:Y:S05]  /*01b0*/  @!P0 BRA `(.L_x_4) ;  /* 0x00000000001c8947 */ /* 0x001fea0003800000 */
[----:B------:R-:W-:-:S13]  /*01c0*/  ISETP.GT.U32.AND P0, PT, R2, 0xff, PT ;  /* 0x000000ff0200780c */ /* 0x000fda0003f04070 */
[----:B------:R-:W-:Y:S04]  /*01d0*/  @!P0 LDS R4, [R3+0x400] ;  /* 0x0004000003048984 */ /* 0x000fe80000000800 */
[----:B------:R-:W0:Y:S02]  /*01e0*/  @!P0 LDS R5, [R3] ;  /* 0x0000000003058984 */ /* 0x000e240000000800 */
[----:B0-----:R-:W-:-:S05]  /*01f0*/  @!P0 IMAD.IADD R4, R4, 0x1, R5 ;  /* 0x0000000104048824 */ /* 0x001fca00078e0205 */
[----:B------:R0:W-:Y:S01]  /*0200*/  @!P0 STS [R3], R4 ;  /* 0x0000000403008388 */ /* 0x0001e20000000800 */
[----:B------:R-:W-:Y:S06]  /*0210*/  BAR.SYNC.DEFER_BLOCKING 0x0 ;  /* 0x0000000000007b1d */ /* 0x000fec0000010000 */
[----:B------:R-:W-:Y:S05]  /*0220*/  BRA `(.L_x_5) ;  /* 0x0000000000087947 */ /* 0x000fea0003800000 */
.L_x_4:
[----:B------:R-:W-:-:S13]  /*0230*/  ISETP.GE.AND P0, PT, R9, 0x100, PT ;  /* 0x000001000900780c */ /* 0x000fda0003f06270 */
[----:B------:R-:W-:Y:S05]  /*0240*/  @!P0 BRA `(.L_x_6) ;  /* 0x00000000001c8947 */ /* 0x000fea0003800000 */
.L_x_5:
[----:B------:R-:W-:-:S13]  /*0250*/  ISETP.GT.U32.AND P0, PT, R2, 0x7f, PT ;  /* 0x0000007f0200780c */ /* 0x000fda0003f04070 */
[----:B0-----:R-:W-:Y:S04]  /*0260*/  @!P0 LDS R4, [R3+0x200] ;  /* 0x0002000003048984 */ /* 0x001fe80000000800 */
[----:B------:R-:W0:Y:S02]  /*0270*/  @!P0 LDS R5, [R3] ;  /* 0x0000000003058984 */ /* 0x000e240000000800 */
[----:B0-----:R-:W-:-:S05]  /*0280*/  @!P0 IMAD.IADD R4, R4, 0x1, R5 ;  /* 0x0000000104048824 */ /* 0x001fca00078e0205 */
[----:B------:R0:W-:Y:S01]  /*0290*/  @!P0 STS [R3], R4 ;  /* 0x0000000403008388 */ /* 0x0001e20000000800 */
[----:B------:R-:W-:Y:S06]  /*02a0*/  BAR.SYNC.DEFER_BLOCKING 0x0 ;  /* 0x0000000000007b1d */ /* 0x000fec0000010000 */
[----:B------:R-:W-:Y:S05]  /*02b0*/  BRA `(.L_x_7) ;  /* 0x0000000000087947 */ /* 0x000fea0003800000 */
.L_x_6:
[----:B------:R-:W-:-:S13]  /*02c0*/  ISETP.GE.AND P0, PT, R9, 0x80, PT ;  /* 0x000000800900780c */ /* 0x000fda0003f06270 */
[----:B------:R-:W-:Y:S05]  /*02d0*/  @!P0 BRA `(.L_x_8) ;  /* 0x0000000000188947 */ /* 0x000fea0003800000 */
.L_x_7:
[----:B------:R-:W-:-:S13]  /*02e0*/  ISETP.GT.U32.AND P0, PT, R2, 0x3f, PT ;  /* 0x0000003f0200780c */ /* 0x000fda0003f04070 */
[----:B0-----:R-:W-:Y:S04]  /*02f0*/  @!P0 LDS R4, [R3+0x100] ;  /* 0x0001000003048984 */ /* 0x001fe80000000800 */
[----:B------:R-:W0:Y:S02]  /*0300*/  @!P0 LDS R5, [R3] ;  /* 0x0000000003058984 */ /* 0x000e240000000800 */
[----:B0-----:R-:W-:-:S05]  /*0310*/  @!P0 IMAD.IADD R4, R4, 0x1, R5 ;  /* 0x0000000104048824 */ /* 0x001fca00078e0205 */
[----:B------:R0:W-:Y:S01]  /*0320*/  @!P0 STS [R3], R4 ;  /* 0x0000000403008388 */ /* 0x0001e20000000800 */
[----:B------:R-:W-:Y:S06]  /*0330*/  BAR.SYNC.DEFER_BLOCKING 0x0 ;  /* 0x0000000000007b1d */ /* 0x000fec0000010000 */
.L_x_8:
[----:B------:R-:W-:-:S13]  /*0340*/  ISETP.GT.U32.AND P0, PT, R2, 0x1f, PT ;  /* 0x0000001f0200780c */ /* 0x000fda0003f04070 */
[----:B------:R-:W-:Y:S05]  /*0350*/  @P0 EXIT ;  /* 0x000000000000094d */ /* 0x000fea0003800000 */
[----:B------:R-:W-:-:S13]  /*0360*/  ISETP.GE.AND P0, PT, R9, 0x40, PT ;  /* 0x000000400900780c */ /* 0x000fda0003f06270 */
[----:B0-----:R-:W-:Y:S04]  /*0370*/  @P0 LDS R4, [R3+0x80] ;  /* 0x0000800003040984 */ /* 0x001fe80000000800 */
[----:B------:R-:W0:Y:S02]  /*0380*/  @P0 LDS R5, [R3] ;  /* 0x0000000003050984 */ /* 0x000e240000000800 */
[----:B0-----:R-:W-:-:S05]  /*0390*/  @P0 IMAD.IADD R4, R4, 0x1, R5 ;  /* 0x0000000104040824 */ /* 0x001fca00078e0205 */
[----:B------:R0:W-:Y:S01]  /*03a0*/  @P0 STS [R3], R4 ;  /* 0x0000000403000388 */ /* 0x0001e20000000800 */
[----:B------:R-:W-:Y:S05]  /*03b0*/  @P0 BRA `(.L_x_9) ;  /* 0x0000000000080947 */ /* 0x000fea0003800000 */
[----:B------:R-:W-:-:S13]  /*03c0*/  ISETP.GE.AND P0, PT, R9, 0x20, PT ;  /* 0x000000200900780c */ /* 0x000fda0003f06270 */
[----:B------:R-:W-:Y:S05]  /*03d0*/  @!P0 BRA `(.L_x_10) ;  /* 0x0000000000148947 */ /* 0x000fea0003800000 */
.L_x_9:
[----:B0-----:R-:W-:Y:S04]  /*03e0*/  LDS R4, [R3+0x40] ;  /* 0x0000400003047984 */ /* 0x001fe80000000800 */
[----:B------:R-:W0:Y:S02]  /*03f0*/  LDS R5, [R3] ;  /* 0x0000000003057984 */ /* 0x000e240000000800 */
[----:B0-----:R-:W-:-:S05]  /*0400*/  IMAD.IADD R4, R4, 0x1, R5 ;  /* 0x0000000104047824 */ /* 0x001fca00078e0205 */
[----:B------:R1:W-:Y:S01]  /*0410*/  STS [R3], R4 ;  /* 0x0000000403007388 */ /* 0x0003e20000000800 */
[----:B------:R-:W-:Y:S05]  /*0420*/  BRA `(.L_x_11) ;  /* 0x0000000000087947 */ /* 0x000fea0003800000 */
.L_x_10:
[----:B------:R-:W-:-:S13]  /*0430*/  ISETP.GE.AND P0, PT, R9, 0x10, PT ;  /* 0x000000100900780c */ /* 0x000fda0003f06270 */
[----:B------:R-:W-:Y:S05]  /*0440*/  @!P0 BRA `(.L_x_12) ;  /* 0x0000000000148947 */ /* 0x000fea0003800000 */
.L_x_11:
[----:B01----:R-:W-:Y:S04]  /*0450*/  LDS R4, [R3+0x20] ;  /* 0x0000200003047984 */ /* 0x003fe80000000800 */
[----:B------:R-:W0:Y:S02]  /*0460*/  LDS R5, [R3] ;  /* 0x0000000003057984 */ /* 0x000e240000000800 */
[----:B0-----:R-:W-:-:S05]  /*0470*/  IMAD.IADD R4, R4, 0x1, R5 ;  /* 0x0000000104047824 */ /* 0x001fca00078e0205 */
[----:B------:R1:W-:Y:S01]  /*0480*/  STS [R3], R4 ;  /* 0x0000000403007388 */ /* 0x0003e20000000800 */
[----:B------:R-:W-:Y:S05]  /*0490*/  BRA `(.L_x_13) ;  /* 0x0000000000087947 */ /* 0x000fea0003800000 */
.L_x_12:
[----:B------:R-:W-:-:S13]  /*04a0*/  ISETP.GE.AND P0, PT, R9, 0x8, PT ;  /* 0x000000080900780c */ /* 0x000fda0003f06270 */
[----:B------:R-:W-:Y:S05]  /*04b0*/  @!P0 BRA `(.L_x_14) ;  /* 0x0000000000148947 */ /* 0x000fea0003800000 */
.L_x_13:
[----:B01----:R-:W-:Y:S04]  /*04c0*/  LDS R4, [R3+0x10] ;  /* 0x0000100003047984 */ /* 0x003fe80000000800 */
[----:B------:R-:W0:Y:S02]  /*04d0*/  LDS R5, [R3] ;  /* 0x0000000003057984 */ /* 0x000e240000000800 */
[----:B0-----:R-:W-:-:S05]  /*04e0*/  IMAD.IADD R4, R4, 0x1, R5 ;  /* 0x0000000104047824 */ /* 0x001fca00078e0205 */
[----:B------:R1:W-:Y:S01]  /*04f0*/  STS [R3], R4 ;  /* 0x0000000403007388 */ /* 0x0003e20000000800 */
[----:B------:R-:W-:Y:S05]  /*0500*/  BRA `(.L_x_15) ;  /* 0x0000000000087947 */ /* 0x000fea0003800000 */
.L_x_14:
[----:B------:R-:W-:-:S13]  /*0510*/  ISETP.GE.AND P0, PT, R9, 0x4, PT ;  /* 0x000000040900780c */ /* 0x000fda0003f06270 */
[----:B------:R-:W-:Y:S05]  /*0520*/  @!P0 BRA `(.L_x_16) ;  /* 0x0000000000148947 */ /* 0x000fea0003800000 */
.L_x_15:
[----:B01----:R-:W-:Y:S04]  /*0530*/  LDS R4, [R3+0x8] ;  /* 0x0000080003047984 */ /* 0x003fe80000000800 */
[----:B------:R-:W0:Y:S02]  /*0540*/  LDS R5, [R3] ;  /* 0x0000000003057984 */ /* 0x000e240000000800 */
[----:B0-----:R-:W-:-:S05]  /*0550*/  IMAD.IADD R4, R4, 0x1, R5 ;  /* 0x0000000104047824 */ /* 0x001fca00078e0205 */
[----:B------:R1:W-:Y:S01]  /*0560*/  STS [R3], R4 ;  /* 0x0000000403007388 */ /* 0x0003e20000000800 */
[----:B------:R-:W-:Y:S05]  /*0570*/  BRA `(.L_x_17) ;  /* 0x0000000000087947 */ /* 0x000fea0003800000 */
.L_x_16:
[----:B------:R-:W-:-:S13]  /*0580*/  ISETP.GE.AND P0, PT, R9, 0x2, PT ;  /* 0x000000020900780c */ /* 0x000fda0003f06270 */
[----:B------:R-:W-:Y:S05]  /*0590*/  @!P0 BRA `(.L_x_18) ;  /* 0x0000000000108947 */ /* 0x000fea0003800000 */
.L_x_17:
[----:B01----:R-:W-:Y:S04]  /*05a0*/  LDS R4, [R3+0x4] ;  /* 0x0000040003047984 */ /* 0x003fe80000000800 */
[----:B------:R-:W0:Y:S02]  /*05b0*/  LDS R5, [R3] ;  /* 0x0000000003057984 */ /* 0x000e240000000800 */
[----:B0-----:R-:W-:-:S05]  /*05c0*/  IMAD.IADD R4, R4, 0x1, R5 ;  /* 0x0000000104047824 */ /* 0x001fca00078e0205 */
[----:B------:R1:W-:Y:S02]  /*05d0*/  STS [R3], R4 ;  /* 0x0000000403007388 */ /* 0x0003e40000000800 */
.L_x_18:
[----:B------:R-:W-:-:S13]  /*05e0*/  ISETP.NE.AND P0, PT, R2, RZ, PT ;  /* 0x000000ff0200720c */ /* 0x000fda0003f05270 */
[----:B------:R-:W-:Y:S05]  /*05f0*/  @P0 EXIT ;  /* 0x000000000000094d */ /* 0x000fea0003800000 */
[----:B------:R-:W2:Y:S01]  /*0600*/  LDS R5, [UR4] ;  /* 0x00000004ff057984 */ /* 0x000ea20008000800 */
[----:B01----:R-:W0:Y:S02]  /*0610*/  LDC.64 R2, c[0x0][0x380] ;  /* 0x0000e000ff027b82 */ /* 0x003e240000000a00 */
[----:B0-----:R-:W-:-:S05]  /*0620*/  IMAD.WIDE.U32 R2, R0, 0x4, R2 ;  /* 0x0000000400027825 */ /* 0x001fca00078e0002 */
[----:B--2---:R-:W-:Y:S01]  /*0630*/  STG.E desc[UR6][R2.64], R5 ;  /* 0x0000000502007986 */ /* 0x004fe2000c101906 */
[----:B------:R-:W-:Y:S05]  /*0640*/  EXIT ;  /* 0x000000000000794d */ /* 0x000fea0003800000 */
.L_x_19:
        /* <DEDUP_REMOVED lines=11> */
.L_x_36:


//--------------------- .text._Z8reduce_4PiPKiii  --------------------------
	.section	.text._Z8reduce_4PiPKiii,"ax",@progbits
	.align	128
        .global         _Z8reduce_4PiPKiii
        .type           _Z8reduce_4PiPKiii,@function
        .size           _Z8reduce_4PiPKiii,(.L_x_37 - _Z8reduce_4PiPKiii)
        .other          _Z8reduce_4PiPKiii,@"STO_CUDA_ENTRY STV_DEFAULT"
_Z8reduce_4PiPKiii:
.text._Z8reduce_4PiPKiii:
[----:B------:R-:W-:Y:S01]  /*0000*/  LDC R1, c[0x0][0x37c] ;  /* 0x0000df00ff017b82 */ /* 0x000fe20000000800 */
[----:B------:R-:W0:Y:S01]  /*0010*/  S2R R0, SR_CTAID.X ;  /* 0x0000000000007919 */ /* 0x000e220000002500 */
[----:B------:R-:W1:Y:S01]  /*0020*/  LDCU UR4, c[0x0][0x360] ;  /* 0x00006c00ff0477ac */ /* 0x000e620008000800 */
[----:B------:R-:W2:Y:S01]  /*0030*/  S2R R2, SR_TID.X ;  /* 0x0000000000027919 */ /* 0x000ea20000002100 */
[----:B------:R-:W3:Y:S01]  /*0040*/  LDCU UR5, c[0x0][0x390] ;  /* 0x00007200ff0577ac */ /* 0x000ee20008000800 */
[----:B------:R-:W4:Y:S01]  /*0050*/  LDCU.64 UR6, c[0x0][0x358] ;  /* 0x00006b00ff0677ac */ /* 0x000f220008000a00 */
[----:B-1----:R-:W-:Y:S02]  /*0060*/  IMAD.U32 R8, RZ, RZ, UR4 ;  /* 0x00000004ff087e24 */ /* 0x002fe4000f8e00ff */
[----:B0-----:R-:W-:-:S04]  /*0070*/  IMAD R3, R0, UR4, RZ ;  /* 0x0000000400037c24 */ /* 0x001fc8000f8e02ff */
[----:B--2---:R-:W-:-:S05]  /*0080*/  IMAD R3, R3, 0x2, R2 ;  /* 0x0000000203037824 */ /* 0x004fca00078e0202 */
[----:B---3--:R-:W-:-:S13]  /*0090*/  ISETP.GE.U32.AND P1, PT, R3, UR5, PT ;  /* 0x0000000503007c0c */ /* 0x008fda000bf26070 */
[----:B------:R-:W0:Y:S01]  /*00a0*/  @!P1 LDC.64 R6, c[0x0][0x388] ;  /* 0x0000e200ff069b82 */ /* 0x000e220000000a00 */
[C---:B------:R-:W-:Y:S01]  /*00b0*/  @!P1 IADD3 R9, PT, PT, R3.reuse, R8, RZ ;  /* 0x0000000803099210 */ /* 0x040fe20007ffe0ff */
[----:B0-----:R-:W-:-:S04]  /*00c0*/  @!P1 IMAD.WIDE.U32 R4, R3, 0x4, R6 ;  /* 0x0000000403049825 */ /* 0x001fc800078e0006 */
[----:B------:R-:W-:Y:S02]  /*00d0*/  @!P1 IMAD.WIDE.U32 R6, R9, 0x4, R6 ;  /* 0x0000000409069825 */ /* 0x000fe400078e0006 */
[----:B----4-:R-:W2:Y:S04]  /*00e0*/  @!P1 LDG.E R4, desc[UR6][R4.64] ;  /* 0x0000000604049981 */ /* 0x010ea8000c1e1900 */
[----:B------:R-:W2:Y:S01]  /*00f0*/  @!P1 LDG.E R7, desc[UR6][R6.64] ;  /* 0x0000000606079981 */ /* 0x000ea2000c1e1900 */
[----:B------:R-:W0:Y:S01]  /*0100*/  S2UR UR5, SR_CgaCtaId ;  /* 0x00000000000579c3 */ /* 0x000e220000008800 */
[----:B------:R-:W-:Y:S01]  /*0110*/  UMOV UR4, 0x400 ;  /* 0x0000040000047882 */ /* 0x000fe20000000000 */
[----:B------:R-:W-:Y:S02]  /*0120*/  ISETP.GE.U32.AND P2, PT, R8, 0x42, PT ;  /* 0x000000420800780c */ /* 0x000fe40003f46070 */
[----:B------:R-:W-:Y:S01]  /*0130*/  ISETP.GT.U32.AND P0, PT, R2, 0x1f, PT ;  /* 0x0000001f0200780c */ /* 0x000fe20003f04070 */
[----:B0-----:R-:W-:-:S06]  /*0140*/  ULEA UR4, UR5, UR4, 0x18 ;  /* 0x0000000405047291 */ /* 0x001fcc000f8ec0ff */
[----:B------:R-:W-:-:S05]  /*0150*/  LEA R3, R2, UR4, 0x2 ;  /* 0x0000000402037c11 */ /* 0x000fca000f8e10ff */
[----:B------:R0:W-:Y:S01]  /*0160*/  STS [R3], RZ ;  /* 0x000000ff03007388 */ /* 0x0001e20000000800 */
[----:B--2---:R-:W-:-:S05]  /*0170*/  @!P1 IMAD.IADD R10, R4, 0x1, R7 ;  /* 0x00000001040a9824 */ /* 0x004fca00078e0207 */
[----:B------:R0:W-:Y:S01]  /*0180*/  @!P1 STS [R3], R10 ;  /* 0x0000000a03009388 */ /* 0x0001e20000000800 */
[----:B------:R-:W-:Y:S06]  /*0190*/  BAR.SYNC.DEFER_BLOCKING 0x0 ;  /* 0x0000000000007b1d */ /* 0x000fec0000010000 */
[----:B------:R-:W-:Y:S05]  /*01a0*/  @!P2 BRA `(.L_x_20) ;  /* 0x00000000002ca947 */ /* 0x000fea0003800000 */
.L_x_21:
[----:B------:R-:W-:-:S04]  /*01b0*/  SHF.R.U32.HI R7, RZ, 0x1, R8 ;  /* 0x00000001ff077819 */ /* 0x000fc80000011608 */
[----:B------:R-:W-:-:S13]  /*01c0*/  ISETP.GE.U32.AND P1, PT, R2, R7, PT ;  /* 0x000000070200720c */ /* 0x000fda0003f26070 */
[----:B------:R-:W-:-:S06]  /*01d0*/  @!P1 LEA R4, R7, R3, 0x2 ;  /* 0x0000000307049211 */ /* 0x000fcc00078e10ff */
[----:B------:R-:W-:Y:S04]  /*01e0*/  @!P1 LDS R4, [R4] ;  /* 0x0000000004049984 */ /* 0x000fe80000000800 */
[----:B------:R-:W1:Y:S02]  /*01f0*/  @!P1 LDS R5, [R3] ;  /* 0x0000000003059984 */ /* 0x000e640000000800 */
[----:B-1----:R-:W-:-:S05]  /*0200*/  @!P1 IMAD.IADD R6, R4, 0x1, R5 ;  /* 0x0000000104069824 */ /* 0x002fca00078e0205 */
[----:B------:R1:W-:Y:S01]  /*0210*/  @!P1 STS [R3], R6 ;  /* 0x0000000603009388 */ /* 0x0003e20000000800 */
[----:B------:R-:W-:Y:S01]  /*0220*/  BAR.SYNC.DEFER_BLOCKING 0x0 ;  /* 0x0000000000007b1d */ /* 0x000fe20000010000 */
[----:B------:R-:W-:Y:S02]  /*0230*/  ISETP.GT.U32.AND P1, PT, R8, 0x83, PT ;  /* 0x000000830800780c */ /* 0x000fe40003f24070 */
[----:B------:R-:W-:-:S11]  /*0240*/  MOV R8, R7 ;  /* 0x0000000700087202 */ /* 0x000fd60000000f00 */
[----:B-1----:R-:W-:Y:S05]  /*0250*/  @P1 BRA `(.L_x_21) ;  /* 0xfffffffc00d41947 */ /* 0x002fea000383ffff */
.L_x_20:
[----:B------:R-:W-:Y:S05]  /*0260*/  @P0 EXIT ;  /* 0x000000000000094d */ /* 0x000fea0003800000 */
[----:B------:R-:W-:Y:S01]  /*0270*/  LDS R4, [R3+0x80] ;  /* 0x0000800003047984 */ /* 0x000fe20000000800 */
[----:B------:R-:W-:-:S03]  /*0280*/  ISETP.NE.AND P0, PT, R2, RZ, PT ;  /* 0x000000ff0200720c */ /* 0x000fc60003f05270 */
[----:B------:R-:W1:Y:S02]  /*0290*/  LDS R5, [R3] ;  /* 0x0000000003057984 */ /* 0x000e640000000800 */
[----:B-1----:R-:W-:-:S05]  /*02a0*/  IMAD.IADD R4, R4, 0x1, R5 ;  /* 0x0000000104047824 */ /* 0x002fca00078e0205 */
[----:B------:R-:W-:Y:S04]  /*02b0*/  STS [R3], R4 ;  /* 0x0000000403007388 */ /* 0x000fe80000000800 */
[----:B------:R-:W-:Y:S04]  /*02c0*/  LDS R5, [R3+0x40] ;  /* 0x0000400003057984 */ /* 0x000fe80000000800 */
[----:B------:R-:W1:Y:S02]  /*02d0*/  LDS R6, [R3] ;  /* 0x0000000003067984 */ /* 0x000e640000000800 */
[----:B-1----:R-:W-:-:S05]  /*02e0*/  IADD3 R6, PT, PT, R5, R6, RZ ;  /* 0x0000000605067210 */ /* 0x002fca0007ffe0ff */
[----:B------:R-:W-:Y:S04]  /*02f0*/  STS [R3], R6 ;  /* 0x0000000603007388 */ /* 0x000fe80000000800 */
[----:B------:R-:W-:Y:S04]  /*0300*/  LDS R5, [R3+0x20] ;  /* 0x0000200003057984 */ /* 0x000fe80000000800 */
[----:B------:R-:W1:Y:S02]  /*0310*/  LDS R8, [R3] ;  /* 0x0000000003087984 */ /* 0x000e640000000800 */
[----:B-1----:R-:W-:-:S05]  /*0320*/  IMAD.IADD R8, R5, 0x1, R8 ;  /* 0x0000000105087824 */ /* 0x002fca00078e0208 */
[----:B------:R-:W-:Y:S04]  /*0330*/  STS [R3], R8 ;  /* 0x0000000803007388 */ /* 0x000fe80000000800 */
[----:B------:R-:W-:Y:S04]  /*0340*/  LDS R5, [R3+0x10] ;  /* 0x0000100003057984 */ /* 0x000fe80000000800 */
[----:B0-----:R-:W0:Y:S02]  /*0350*/  LDS R10, [R3] ;  /* 0x00000000030a7984 */ /* 0x001e240000000800 */
[----:B0-----:R-:W-:-:S05]  /*0360*/  IADD3 R10, PT, PT, R5, R10, RZ ;  /* 0x0000000a050a7210 */ /* 0x001fca0007ffe0ff */
[----:B------:R-:W-:Y:S04]  /*0370*/  STS [R3], R10 ;  /* 0x0000000a03007388 */ /* 0x000fe80000000800 */
[----:B------:R-:W-:Y:S04]  /*0380*/  LDS R4, [R3+0x8] ;  /* 0x0000080003047984 */ /* 0x000fe80000000800 */
[----:B------:R-:W0:Y:S02]  /*0390*/  LDS R5, [R3] ;  /* 0x0000000003057984 */ /* 0x000e240000000800 */
[----:B0-----:R-:W-:-:S05]  /*03a0*/  IMAD.IADD R4, R4, 0x1, R5 ;  /* 0x0000000104047824 */ /* 0x001fca00078e0205 */
[----:B------:R-:W-:Y:S04]  /*03b0*/  STS [R3], R4 ;  /* 0x0000000403007388 */ /* 0x000fe80000000800 */
[----:B------:R-:W-:Y:S04]  /*03c0*/  LDS R5, [R3+0x4] ;  /* 0x0000040003057984 */ /* 0x000fe80000000800 */
[----:B------:R-:W0:Y:S02]  /*03d0*/  LDS R6, [R3] ;  /* 0x0000000003067984 */ /* 0x000e240000000800 */
[----:B0-----:R-:W-:-:S05]  /*03e0*/  IADD3 R6, PT, PT, R5, R6, RZ ;  /* 0x0000000605067210 */ /* 0x001fca0007ffe0ff */
[----:B------:R0:W-:Y:S01]  /*03f0*/  STS [R3], R6 ;  /* 0x0000000603007388 */ /* 0x0001e20000000800 */
[----:B------:R-:W-:Y:S06]  /*0400*/  BAR.SYNC.DEFER_BLOCKING 0x0 ;  /* 0x0000000000007b1d */ /* 0x000fec0000010000 */
[----:B------:R-:W-:Y:S05]  /*0410*/  @P0 EXIT ;  /* 0x000000000000094d */ /* 0x000fea0003800000 */
[----:B------:R-:W1:Y:S01]  /*0420*/  S2UR UR5, SR_CgaCtaId ;  /* 0x00000000000579c3 */ /* 0x000e620000008800 */
[----:B------:R-:W-:-:S07]  /*0430*/  UMOV UR4, 0x400 ;  /* 0x0000040000047882 */ /* 0x000fce0000000000 */
[----:B0-----:R-:W0:Y:S01]  /*0440*/  LDC.64 R2, c[0x0][0x380] ;  /* 0x0000e000ff027b82 */ /* 0x001e220000000a00 */
[----:B-1----:R-:W-:Y:S01]  /*0450*/  ULEA UR4, UR5, UR4, 0x18 ;  /* 0x0000000405047291 */ /* 0x002fe2000f8ec0ff */
[----:B0-----:R-:W-:-:S08]  /*0460*/  IMAD.WIDE.U32 R2, R0, 0x4, R2 ;  /* 0x0000000400027825 */ /* 0x001fd000078e0002 */
[----:B------:R-:W0:Y:S04]  /*0470*/  LDS R5, [UR4] ;  /* 0x00000004ff057984 */ /* 0x000e280008000800 */
[----:B0-----:R-:W-:Y:S01]  /*0480*/  STG.E desc[UR6][R2.64], R5 ;  /* 0x0000000502007986 */ /* 0x001fe2000c101906 */
[----:B------:R-:W-:Y:S05]  /*0490*/  EXIT ;  /* 0x000000000000794d */ /* 0x000fea0003800000 */
.L_x_22:
        /* <DEDUP_REMOVED lines=14> */
.L_x_37:


//--------------------- .text._Z8reduce_3PiPKiii  --------------------------
	.section	.text._Z8reduce_3PiPKiii,"ax",@progbits
	.align	128
        .global         _Z8reduce_3PiPKiii
        .type           _Z8reduce_3PiPKiii,@function
        .size           _Z8reduce_3PiPKiii,(.L_x_38 - _Z8reduce_3PiPKiii)
        .other          _Z8reduce_3PiPKiii,@"STO_CUDA_ENTRY STV_DEFAULT"
_Z8reduce_3PiPKiii:
.text._Z8reduce_3PiPKiii:
        /* <DEDUP_REMOVED lines=19> */
[----:B------:R-:W-:Y:S01]  /*0130*/  ISETP.NE.AND P0, PT, R9, RZ, PT ;  /* 0x000000ff0900720c */ /* 0x000fe20003f05270 */
[----:B0-----:R-:W-:-:S06]  /*0140*/  ULEA UR4, UR5, UR4, 0x18 ;  /* 0x0000000405047291 */ /* 0x001fcc000f8ec0ff */
[----:B------:R-:W-:-:S05]  /*0150*/  LEA R0, R9, UR4, 0x2 ;  /* 0x0000000409007c11 */ /* 0x000fca000f8e10ff */
[----:B------:R0:W-:Y:S01]  /*0160*/  STS [R0], RZ ;  /* 0x000000ff00007388 */ /* 0x0001e20000000800 */
[----:B--2---:R-:W-:-:S05]  /*0170*/  @!P1 IMAD.IADD R7, R2, 0x1, R5 ;  /* 0x0000000102079824 */ /* 0x004fca00078e0205 */
[----:B------:R0:W-:Y:S01]  /*0180*/  @!P1 STS [R0], R7 ;  /* 0x0000000700009388 */ /* 0x0001e20000000800 */
[----:B------:R-:W-:Y:S06]  /*0190*/  BAR.SYNC.DEFER_BLOCKING 0x0 ;  /* 0x0000000000007b1d */ /* 0x000fec0000010000 */
[----:B------:R-:W-:Y:S05]  /*01a0*/  @!P2 BRA `(.L_x_23) ;  /* 0x00000000002ca947 */ /* 0x000fea0003800000 */
.L_x_24:
        /* <DEDUP_REMOVED lines=11> */
.L_x_23:
[----:B------:R-:W-:Y:S05]  /*0260*/  @P0 EXIT ;  /* 0x000000000000094d */ /* 0x000fea0003800000 */
[----:B------:R-:W1:Y:S01]  /*0270*/  S2UR UR5, SR_CgaCtaId ;  /* 0x00000000000579c3 */ /* 0x000e620000008800 */
[----:B------:R-:W-:-:S07]  /*0280*/  UMOV UR4, 0x400 ;  /* 0x0000040000047882 */ /* 0x000fce0000000000 */
[----:B------:R-:W2:Y:S01]  /*0290*/  LDC.64 R2, c[0x0][0x380] ;  /* 0x0000e000ff027b82 */ /* 0x000ea20000000a00 */
[----:B-1----:R-:W-:Y:S01]  /*02a0*/  ULEA UR4, UR5, UR4, 0x18 ;  /* 0x0000000405047291 */ /* 0x002fe2000f8ec0ff */
[----:B--2---:R-:W-:-:S08]  /*02b0*/  IMAD.WIDE.U32 R2, R11, 0x4, R2 ;  /* 0x000000040b027825 */ /* 0x004fd000078e0002 */
[----:B------:R-:W1:Y:S04]  /*02c0*/  LDS R5, [UR4] ;  /* 0x00000004ff057984 */ /* 0x000e680008000800 */
[----:B-1----:R-:W-:Y:S01]  /*02d0*/  STG.E desc[UR6][R2.64], R5 ;  /* 0x0000000502007986 */ /* 0x002fe2000c101906 */
[----:B------:R-:W-:Y:S05]  /*02e0*/  EXIT ;  /* 0x000000000000794d */ /* 0x000fea0003800000 */
.L_x_25:
        /* <DEDUP_REMOVED lines=9> */
.L_x_38:


//--------------------- .text._Z8reduce_2PiPKiii  --------------------------
	.section	.text._Z8reduce_2PiPKiii,"ax",@progbits
	.align	128
        .global         _Z8reduce_2PiPKiii
        .type           _Z8reduce_2PiPKiii,@function
        .size           _Z8reduce_2PiPKiii,(.L_x_39 - _Z8reduce_2PiPKiii)
        .other          _Z8reduce_2PiPKiii,@"STO_CUDA_ENTRY STV_DEFAULT"
_Z8reduce_2PiPKiii:
.text._Z8reduce_2PiPKiii:
[----:B------:R-:W-:Y:S01]  /*0000*/  LDC R1, c[0x0][0x37c] ;  /* 0x0000df00ff017b82 */ /* 0x000fe20000000800 */
[----:B------:R-:W0:Y:S01]  /*0010*/  S2R R6, SR_TID.X ;  /* 0x0000000000067919 */ /* 0x000e220000002100 */
[----:B------:R-:W0:Y:S01]  /*0020*/  LDCU UR8, c[0x0][0x360] ;  /* 0x00006c00ff0877ac */ /* 0x000e220008000800 */
[----:B------:R-:W0:Y:S01]  /*0030*/  S2R R7, SR_CTAID.X ;  /* 0x0000000000077919 */ /* 0x000e220000002500 */
[----:B------:R-:W1:Y:S01]  /*0040*/  LDCU UR4, c[0x0][0x390] ;  /* 0x00007200ff0477ac */ /* 0x000e620008000800 */
[----:B------:R-:W2:Y:S01]  /*0050*/  LDCU.64 UR6, c[0x0][0x358] ;  /* 0x00006b00ff0677ac */ /* 0x000ea20008000a00 */
[----:B0-----:R-:W-:-:S05]  /*0060*/  IMAD R5, R7, UR8, R6 ;  /* 0x0000000807057c24 */ /* 0x001fca000f8e0206 */
[----:B-1----:R-:W-:-:S13]  /*0070*/  ISETP.GE.U32.AND P1, PT, R5, UR4, PT ;  /* 0x0000000405007c0c */ /* 0x002fda000bf26070 */
[----:B------:R-:W0:Y:S02]  /*0080*/  @!P1 LDC.64 R2, c[0x0][0x388] ;  /* 0x0000e200ff029b82 */ /* 0x000e240000000a00 */
[----:B0-----:R-:W-:-:S06]  /*0090*/  @!P1 IMAD.WIDE.U32 R2, R5, 0x4, R2 ;  /* 0x0000000405029825 */ /* 0x001fcc00078e0002 */
[----:B--2---:R-:W2:Y:S01]  /*00a0*/  @!P1 LDG.E R3, desc[UR6][R2.64] ;  /* 0x0000000602039981 */ /* 0x004ea2000c1e1900 */
[----:B------:R-:W0:Y:S01]  /*00b0*/  S2UR UR5, SR_CgaCtaId ;  /* 0x00000000000579c3 */ /* 0x000e220000008800 */
[----:B------:R-:W-:Y:S01]  /*00c0*/  IMAD.U32 R4, RZ, RZ, UR8 ;  /* 0x00000008ff047e24 */ /* 0x000fe2000f8e00ff */
[----:B------:R-:W-:Y:S01]  /*00d0*/  UMOV UR4, 0x400 ;  /* 0x0000040000047882 */ /* 0x000fe20000000000 */
[----:B------:R-:W-:-:S03]  /*00e0*/  ISETP.NE.AND P0, PT, R6, RZ, PT ;  /* 0x000000ff0600720c */ /* 0x000fc60003f05270 */
[----:B------:R-:W-:Y:S01]  /*00f0*/  ISETP.GE.U32.AND P2, PT, R4, 0x2, PT ;  /* 0x000000020400780c */ /* 0x000fe20003f46070 */
[----:B0-----:R-:W-:-:S06]  /*0100*/  ULEA UR4, UR5, UR4, 0x18 ;  /* 0x0000000405047291 */ /* 0x001fcc000f8ec0ff */
[----:B------:R-:W-:-:S05]  /*0110*/  LEA R0, R6, UR4, 0x2 ;  /* 0x0000000406007c11 */ /* 0x000fca000f8e10ff */
[----:B------:R0:W-:Y:S04]  /*0120*/  STS [R0], RZ ;  /* 0x000000ff00007388 */ /* 0x0001e80000000800 */
[----:B--2---:R0:W-:Y:S01]  /*0130*/  @!P1 STS [R0], R3 ;  /* 0x0000000300009388 */ /* 0x0041e20000000800 */
[----:B------:R-:W-:Y:S06]  /*0140*/  BAR.SYNC.DEFER_BLOCKING 0x0 ;  /* 0x0000000000007b1d */ /* 0x000fec0000010000 */
[----:B------:R-:W-:Y:S05]  /*0150*/  @!P2 BRA `(.L_x_26) ;  /* 0x00000000002ca947 */ /* 0x000fea0003800000 */
.L_x_27:
[----:B------:R-:W-:-:S04]  /*0160*/  SHF.R.U32.HI R5, RZ, 0x1, R4 ;  /* 0x00000001ff057819 */ /* 0x000fc80000011604 */
[----:B------:R-:W-:-:S13]  /*0170*/  ISETP.GE.U32.AND P1, PT, R6, R5, PT ;  /* 0x000000050600720c */ /* 0x000fda0003f26070 */
[----:B------:R-:W-:-:S06]  /*0180*/  @!P1 IMAD R2, R5, 0x4, R0 ;  /* 0x0000000405029824 */ /* 0x000fcc00078e0200 */
[----:B------:R-:W-:Y:S04]  /*0190*/  @!P1 LDS R2, [R2] ;  /* 0x0000000002029984 */ /* 0x000fe80000000800 */
[----:B0-----:R-:W0:Y:S02]  /*01a0*/  @!P1 LDS R3, [R0] ;  /* 0x0000000000039984 */ /* 0x001e240000000800 */
[----:B0-----:R-:W-:-:S05]  /*01b0*/  @!P1 IMAD.IADD R3, R2, 0x1, R3 ;  /* 0x0000000102039824 */ /* 0x001fca00078e0203 */
[----:B------:R1:W-:Y:S01]  /*01c0*/  @!P1 STS [R0], R3 ;  /* 0x0000000300009388 */ /* 0x0003e20000000800 */
[----:B------:R-:W-:Y:S01]  /*01d0*/  BAR.SYNC.DEFER_BLOCKING 0x0 ;  /* 0x0000000000007b1d */ /* 0x000fe20000010000 */
[----:B------:R-:W-:Y:S01]  /*01e0*/  ISETP.GT.U32.AND P1, PT, R4, 0x3, PT ;  /* 0x000000030400780c */ /* 0x000fe20003f24070 */
[----:B------:R-:W-:-:S12]  /*01f0*/  IMAD.MOV.U32 R4, RZ, RZ, R5 ;  /* 0x000000ffff047224 */ /* 0x000fd800078e0005 */
[----:B-1----:R-:W-:Y:S05]  /*0200*/  @P1 BRA `(.L_x_27) ;  /* 0xfffffffc00d41947 */ /* 0x002fea000383ffff */
.L_x_26:
        /* <DEDUP_REMOVED lines=9> */
.L_x_28:
        /* <DEDUP_REMOVED lines=14> */
.L_x_39:


//--------------------- .text._Z8reduce_1PiPKiii  --------------------------
	.section	.text._Z8reduce_1PiPKiii,"ax",@progbits
	.align	128
        .global         _Z8reduce_1PiPKiii
        .type           _Z8reduce_1PiPKiii,@function
        .size           _Z8reduce_1PiPKiii,(.L_x_40 - _Z8reduce_1PiPKiii)
        .other          _Z8reduce_1PiPKiii,@"STO_CUDA_ENTRY STV_DEFAULT"
_Z8reduce_1PiPKiii:
.text._Z8reduce_1PiPKiii:
        /* <DEDUP_REMOVED lines=12> */
[----:B------:R-:W-:Y:S01]  /*00c0*/  UMOV UR4, 0x400 ;  /* 0x0000040000047882 */ /* 0x000fe20000000000 */
[----:B------:R-:W-:Y:S01]  /*00d0*/  UISETP.GE.U32.AND UP0, UPT, UR7, 0x2, UPT ;  /* 0x000000020700788c */ /* 0x000fe2000bf06070 */
[----:B------:R-:W-:Y:S01]  /*00e0*/  ISETP.NE.AND P0, PT, R4, RZ, PT ;  /* 0x000000ff0400720c */ /* 0x000fe20003f05270 */
[----:B0-----:R-:W-:-:S06]  /*00f0*/  ULEA UR4, UR5, UR4, 0x18 ;  /* 0x0000000405047291 */ /* 0x001fcc000f8ec0ff */
[----:B------:R-:W-:-:S05]  /*0100*/  LEA R0, R4, UR4, 0x2 ;  /* 0x0000000404007c11 */ /* 0x000fca000f8e10ff */
[----:B------:R0:W-:Y:S04]  /*0110*/  STS [R0], RZ ;  /* 0x000000ff00007388 */ /* 0x0001e80000000800 */
[----:B--2---:R0:W-:Y:S01]  /*0120*/  @!P1 STS [R0], R3 ;  /* 0x0000000300009388 */ /* 0x0041e20000000800 */
[----:B------:R-:W-:Y:S06]  /*0130*/  BAR.SYNC.DEFER_BLOCKING 0x0 ;  /* 0x0000000000007b1d */ /* 0x000fec0000010000 */
[----:B------:R-:W-:Y:S05]  /*0140*/  BRA.U !UP0, `(.L_x_29) ;  /* 0x00000001083c7547 */ /* 0x000fea000b800000 */
[----:B------:R-:W-:-:S05]  /*0150*/  UMOV UR5, 0x1 ;  /* 0x0000000100057882 */ /* 0x000fca0000000000 */
.L_x_30:
[----:B------:R-:W-:-:S04]  /*0160*/  USHF.L.U32 UR6, UR5, 0x1, URZ ;  /* 0x0000000105067899 */ /* 0x000fc800080006ff */
[----:B------:R-:W-:Y:S02]  /*0170*/  UISETP.GE.U32.AND UP0, UPT, UR6, UR7, UPT ;  /* 0x000000070600728c */ /* 0x000fe4000bf06070 */
[----:B-1----:R-:W-:-:S05]  /*0180*/  IMAD R2, R4, UR6, RZ ;  /* 0x0000000604027c24 */ /* 0x002fca000f8e02ff */
[----:B------:R-:W-:-:S13]  /*0190*/  ISETP.GE.U32.AND P1, PT, R2, UR7, PT ;  /* 0x0000000702007c0c */ /* 0x000fda000bf26070 */
[C---:B0-----:R-:W-:Y:S01]  /*01a0*/  @!P1 VIADD R0, R2.reuse, UR5 ;  /* 0x0000000502009c36 */ /* 0x041fe20008000000 */
[----:B------:R-:W-:Y:S01]  /*01b0*/  @!P1 LEA R2, R2, UR4, 0x2 ;  /* 0x0000000402029c11 */ /* 0x000fe2000f8e10ff */
[----:B------:R-:W-:-:S03]  /*01c0*/  UMOV UR5, UR6 ;  /* 0x0000000600057c82 */ /* 0x000fc60008000000 */
[----:B------:R-:W-:-:S06]  /*01d0*/  @!P1 LEA R0, R0, UR4, 0x2 ;  /* 0x0000000400009c11 */ /* 0x000fcc000f8e10ff */
[----:B------:R-:W-:Y:S04]  /*01e0*/  @!P1 LDS R0, [R0] ;  /* 0x0000000000009984 */ /* 0x000fe80000000800 */
[----:B------:R-:W0:Y:S02]  /*01f0*/  @!P1 LDS R3, [R2] ;  /* 0x0000000002039984 */ /* 0x000e240000000800 */
[----:B0-----:R-:W-:-:S05]  /*0200*/  @!P1 IMAD.IADD R3, R0, 0x1, R3 ;  /* 0x0000000100039824 */ /* 0x001fca00078e0203 */
[----:B------:R1:W-:Y:S01]  /*0210*/  @!P1 STS [R2], R3 ;  /* 0x0000000302009388 */ /* 0x0003e20000000800 */
[----:B------:R-:W-:Y:S06]  /*0220*/  BAR.SYNC.DEFER_BLOCKING 0x0 ;  /* 0x0000000000007b1d */ /* 0x000fec0000010000 */
[----:B------:R-:W-:Y:S05]  /*0230*/  BRA.U !UP0, `(.L_x_30) ;  /* 0xfffffffd08c87547 */ /* 0x000fea000b83ffff */
.L_x_29:
[----:B------:R-:W-:Y:S05]  /*0240*/  @P0 EXIT ;  /* 0x000000000000094d */ /* 0x000fea0003800000 */
[----:B------:R-:W2:Y:S01]  /*0250*/  S2UR UR5, SR_CgaCtaId ;  /* 0x00000000000579c3 */ /* 0x000ea20000008800 */
[----:B------:R-:W-:-:S07]  /*0260*/  UMOV UR4, 0x400 ;  /* 0x0000040000047882 */ /* 0x000fce0000000000 */
[----:B01----:R-:W0:Y:S01]  /*0270*/  LDC.64 R2, c[0x0][0x380] ;  /* 0x0000e000ff027b82 */ /* 0x003e220000000a00 */
[----:B--2---:R-:W-:Y:S01]  /*0280*/  ULEA UR4, UR5, UR4, 0x18 ;  /* 0x0000000405047291 */ /* 0x004fe2000f8ec0ff */
[----:B0-----:R-:W-:-:S08]  /*0290*/  IMAD.WIDE.U32 R2, R7, 0x4, R2 ;  /* 0x0000000407027825 */ /* 0x001fd000078e0002 */
[----:B------:R-:W0:Y:S04]  /*02a0*/  LDS R5, [UR4] ;  /* 0x00000004ff057984 */ /* 0x000e280008000800 */
[----:B0-----:R-:W-:Y:S01]  /*02b0*/  STG.E desc[UR8][R2.64], R5 ;  /* 0x0000000502007986 */ /* 0x001fe2000c101908 */
[----:B------:R-:W-:Y:S05]  /*02c0*/  EXIT ;  /* 0x000000000000794d */ /* 0x000fea0003800000 */
.L_x_31:
        /* <DEDUP_REMOVED lines=11> */
.L_x_40:


//--------------------- .text._Z8reduce_0PiPKiii  --------------------------
	.section	.text._Z8reduce_0PiPKiii,"ax",@progbits
	.align	128
        .global         _Z8reduce_0PiPKiii
        .type           _Z8reduce_0PiPKiii,@function
        .size           _Z8reduce_0PiPKiii,(.L_x_41 - _Z8reduce_0PiPKiii)
        .other          _Z8reduce_0PiPKiii,@"STO_CUDA_ENTRY STV_DEFAULT"
_Z8reduce_0PiPKiii:
.text._Z8reduce_0PiPKiii:
        /* <DEDUP_REMOVED lines=21> */
[----:B0-----:R-:W-:-:S07]  /*0150*/  IMAD.MOV.U32 R3, RZ, RZ, 0x1 ;  /* 0x00000001ff037424 */ /* 0x001fce00078e00ff */
.L_x_33:
[----:B------:R-:W-:-:S05]  /*0160*/  IMAD.SHL.U32 R6, R3, 0x2, RZ ;  /* 0x0000000203067824 */ /* 0x000fca00078e00ff */
[----:B------:R-:W-:-:S04]  /*0170*/  IADD3 R2, PT, PT, R6, -0x1, RZ ;  /* 0xffffffff06027810 */ /* 0x000fc80007ffe0ff */
[----:B------:R-:W-:-:S13]  /*0180*/  LOP3.LUT P1, RZ, R2, R7, RZ, 0xc0, !PT ;  /* 0x0000000702ff7212 */ /* 0x000fda000782c0ff */
[----:B------:R-:W-:-:S06]  /*0190*/  @!P1 IMAD R2, R3, 0x4, R0 ;  /* 0x0000000403029824 */ /* 0x000fcc00078e0200 */
[----:B------:R-:W-:Y:S04]  /*01a0*/  @!P1 LDS R2, [R2] ;  /* 0x0000000002029984 */ /* 0x000fe80000000800 */
[----:B------:R-:W0:Y:S02]  /*01b0*/  @!P1 LDS R3, [R0] ;  /* 0x0000000000039984 */ /* 0x000e240000000800 */
[----:B0-----:R-:W-:Y:S01]  /*01c0*/  @!P1 IADD3 R5, PT, PT, R2, R3, RZ ;  /* 0x0000000302059210 */ /* 0x001fe20007ffe0ff */
[----:B------:R-:W-:-:S04]  /*01d0*/  IMAD.MOV.U32 R3, RZ, RZ, R6 ;  /* 0x000000ffff037224 */ /* 0x000fc800078e0006 */
[----:B------:R1:W-:Y:S01]  /*01e0*/  @!P1 STS [R0], R5 ;  /* 0x0000000500009388 */ /* 0x0003e20000000800 */
[----:B------:R-:W-:Y:S01]  /*01f0*/  BAR.SYNC.DEFER_BLOCKING 0x0 ;  /* 0x0000000000007b1d */ /* 0x000fe20000010000 */
[----:B------:R-:W-:-:S13]  /*0200*/  ISETP.GE.U32.AND P1, PT, R6, UR8, PT ;  /* 0x0000000806007c0c */ /* 0x000fda000bf26070 */
[----:B-1----:R-:W-:Y:S05]  /*0210*/  @!P1 BRA `(.L_x_33) ;  /* 0xfffffffc00d09947 */ /* 0x002fea000383ffff */
.L_x_32:
        /* <DEDUP_REMOVED lines=9> */
.L_x_34:
        /* <DEDUP_REMOVED lines=13> */
.L_x_41:


//--------------------- .nv.shared._Z14reduce_shufflePiPKiii --------------------------
	.section	.nv.shared._Z14reduce_shufflePiPKiii,"aw",@nobits
	.sectionflags	@""
	.align	16
	.zero		1024


//--------------------- .nv.shared.reserved.0     --------------------------
	.section	.nv.shared.reserved.0,"aw",@nobits
	.weak		__nv_reservedSMEM_offset_0_alias
	.size		__nv_reservedSMEM_offset_0_alias, 0, 64
	.other		__nv_reservedSMEM_offset_0_alias,@"STO_CUDA_RESERVED_SHARED STV_DEFAULT"
__nv_reservedSMEM_offset_0_alias:
	.zero		0
	.zero		64


//--------------------- .nv.shared._Z8reduce_5PiPKiii --------------------------
	.section	.nv.shared._Z8reduce_5PiPKiii,"aw",@nobits
	.sectionflags	@""
	.align	16
	.zero		1024


//--------------------- .nv.shared._Z8reduce_4PiPKiii --------------------------
	.section	.nv.shared._Z8reduce_4PiPKiii,"aw",@nobits
	.sectionflags	@""
	.align	16
	.zero		1024


//--------------------- .nv.shared._Z8reduce_3PiPKiii --------------------------
	.section	.nv.shared._Z8reduce_3PiPKiii,"aw",@nobits
	.sectionflags	@""
	.align	16
	.zero		1024


//--------------------- .nv.shared._Z8reduce_2PiPKiii --------------------------
	.section	.nv.shared._Z8reduce_2PiPKiii,"aw",@nobits
	.sectionflags	@""
	.align	16
	.zero		1024


//--------------------- .nv.shared._Z8reduce_1PiPKiii --------------------------
	.section	.nv.shared._Z8reduce_1PiPKiii,"aw",@nobits
	.sectionflags	@""
	.align	16
	.zero		1024


//--------------------- .nv.shared._Z8reduce_0PiPKiii --------------------------
	.section	.nv.shared._Z8reduce_0PiPKiii,"aw",@nobits
	.sectionflags	@""
	.align	16
	.zero		1024


//--------------------- .nv.constant0._Z14reduce_shufflePiPKiii --------------------------
	.section	.nv.constant0._Z14reduce_shufflePiPKiii,"a",@progbits
	.sectionflags	@""
	.align	4
.nv.constant0._Z14reduce_shufflePiPKiii:
	.zero		920


//--------------------- .nv.constant0._Z8reduce_5PiPKiii --------------------------
	.section	.nv.constant0._Z8reduce_5PiPKiii,"a",@progbits
	.sectionflags	@""
	.align	4
.nv.constant0._Z8reduce_5PiPKiii:
	.zero		920


//--------------------- .nv.constant0._Z8reduce_4PiPKiii --------------------------
	.section	.nv.constant0._Z8reduce_4PiPKiii,"a",@progbits
	.sectionflags	@""
	.align	4
.nv.constant0._Z8reduce_4PiPKiii:
	.zero		920


//--------------------- .nv.constant0._Z8reduce_3PiPKiii --------------------------
	.section	.nv.constant0._Z8reduce_3PiPKiii,"a",@progbits
	.sectionflags	@""
	.align	4
.nv.constant0._Z8reduce_3PiPKiii:
	.zero		920


//--------------------- .nv.constant0._Z8reduce_2PiPKiii --------------------------
	.section	.nv.constant0._Z8reduce_2PiPKiii,"a",@progbits
	.sectionflags	@""
	.align	4
.nv.constant0._Z8reduce_2PiPKiii:
	.zero		920


//--------------------- .nv.constant0._Z8reduce_1PiPKiii --------------------------
	.section	.nv.constant0._Z8reduce_1PiPKiii,"a",@progbits
	.sectionflags	@""
	.align	4
.nv.constant0._Z8reduce_1PiPKiii:
	.zero		920


//--------------------- .nv.constant0._Z8reduce_0PiPKiii --------------------------
	.section	.nv.constant0._Z8reduce_0PiPKiii,"a",@progbits
	.sectionflags	@""
	.align	4
.nv.constant0._Z8reduce_0PiPKiii:
	.zero		920


//--------------------- SYMBOLS --------------------------

	.type		.nv.reservedSmem.offset0,@object
	.size		.nv.reservedSmem.offset0,0x4
	.type		.nv.reservedSmem.cap,@object
	.size		.nv.reservedSmem.cap,0x4
